	.target	sm_90a

	.elftype	@"ET_EXEC"


//--------------------- .note.nv.tkinfo           --------------------------
	.section	.note.nv.tkinfo,"",@"SHT_NOTE"
	.sectionflags	@"SHF_NOTE_NV_TKINFO"
	.tkinfo
        /*0018*/ 	.word	0x00000002
        /*0030*/ 	.string	""
        /*0030*/ 	.string	"ptxas"
        /*0030*/ 	.string	"Cuda compilation tools, release 13.0, V13.0.88"
        /*0030*/ 	.string	"Build cuda_13.0.r13.0/compiler.36424714_0"
        /*0030*/ 	.string	"-arch sm_90a -m 64 "



//--------------------- .note.nv.cuinfo           --------------------------
	.section	.note.nv.cuinfo,"",@"SHT_NOTE"
	.sectionflags	@"SHF_NOTE_NV_CUINFO"
        /*0018*/ 	.short	0x0002
        /*001a*/ 	.short	0x005a
        /*001c*/ 	.short	0x0082
	.zero		2


//--------------------- .nv.info                  --------------------------
	.section	.nv.info,"",@"SHT_CUDA_INFO"
	.align	4


	//----- nvinfo : EIATTR_REGCOUNT
	.align		4
        /*0000*/ 	.byte	0x04, 0x2f
        /*0002*/ 	.short	(.L_15 - .L_14)
	.align		4
.L_14:
        /*0004*/ 	.word	index@(_ZN7cutlass13device_kernelINS_4gemm6kernel13GemmUniversalIN4cute5tupleIJiiiiEEENS1_10collective13CollectiveMmaINS1_34MainloopSm90TmaGmmaWarpSpecializedILi2ENS5_IJNS4_1CILi2EEESB_NSA_ILi1EEEEEENS1_35KernelTmaWarpSpecializedCooperativeEEENS5_IJNSA_ILi256EEENSA_ILi64EEESH_EEENS_10tfloat32_tENS5_IJlSC_lEEESJ_SK_NS4_8TiledMMAINS4_8MMA_AtomIJNS4_4SM904GMMA29MMA_64x64x8_F32TF32TF32_SS_TNILNSO_7ScaleInE1ELSQ_1EEEEEENS4_6LayoutINS5_IJSB_SC_SC_EEENS5_IJSC_NSA_ILi0EEESV_EEEEENS5_IJNS4_10UnderscoreESY_SY_EEEEENS4_23SM90_TMA_LOAD_MULTICASTENS4_14ComposedLayoutINS4_7SwizzleILi3ELi4ELi3EEENS4_18smem_ptr_flag_bitsILi32EEENST_INS5_IJNSA_ILi8EEENSA_ILi32EEEEEENS5_IJS18_SC_EEEEEEEvNS4_8identityES11_S1C_vS1D_EENS_8epilogue10collective6detail29Sm90TmaWarpSpecializedAdapterINS1G_15DefaultEpilogueISJ_SK_SK_NS1F_6thread17LinearCombinationISJ_Li1EffLNS1K_9ScaleType4KindE0ELNS_15FloatRoundStyleE2ESJ_EENS1_15EpilogueDefaultEEEEEvvEEEEvNT_6ParamsE)
        /*0008*/ 	.word	0x000000a8


	//----- nvinfo : EIATTR_FRAME_SIZE
	.align		4
.L_15:
        /*000c*/ 	.byte	0x04, 0x11
        /*000e*/ 	.short	(.L_17 - .L_16)
	.align		4
.L_16:
        /*0010*/ 	.word	index@(_ZN7cutlass13device_kernelINS_4gemm6kernel13GemmUniversalIN4cute5tupleIJiiiiEEENS1_10collective13CollectiveMmaINS1_34MainloopSm90TmaGmmaWarpSpecializedILi2ENS5_IJNS4_1CILi2EEESB_NSA_ILi1EEEEEENS1_35KernelTmaWarpSpecializedCooperativeEEENS5_IJNSA_ILi256EEENSA_ILi64EEESH_EEENS_10tfloat32_tENS5_IJlSC_lEEESJ_SK_NS4_8TiledMMAINS4_8MMA_AtomIJNS4_4SM904GMMA29MMA_64x64x8_F32TF32TF32_SS_TNILNSO_7ScaleInE1ELSQ_1EEEEEENS4_6LayoutINS5_IJSB_SC_SC_EEENS5_IJSC_NSA_ILi0EEESV_EEEEENS5_IJNS4_10UnderscoreESY_SY_EEEEENS4_23SM90_TMA_LOAD_MULTICASTENS4_14ComposedLayoutINS4_7SwizzleILi3ELi4ELi3EEENS4_18smem_ptr_flag_bitsILi32EEENST_INS5_IJNSA_ILi8EEENSA_ILi32EEEEEENS5_IJS18_SC_EEEEEEEvNS4_8identityES11_S1C_vS1D_EENS_8epilogue10collective6detail29Sm90TmaWarpSpecializedAdapterINS1G_15DefaultEpilogueISJ_SK_SK_NS1F_6thread17LinearCombinationISJ_Li1EffLNS1K_9ScaleType4KindE0ELNS_15FloatRoundStyleE2ESJ_EENS1_15EpilogueDefaultEEEEEvvEEEEvNT_6ParamsE)
        /*0014*/ 	.word	0x00000000


	//----- nvinfo : EIATTR_MIN_STACK_SIZE
	.align		4
.L_17:
        /*0018*/ 	.byte	0x04, 0x12
        /*001a*/ 	.short	(.L_19 - .L_18)
	.align		4
.L_18:
        /*001c*/ 	.word	index@(_ZN7cutlass13device_kernelINS_4gemm6kernel13GemmUniversalIN4cute5tupleIJiiiiEEENS1_10collective13CollectiveMmaINS1_34MainloopSm90TmaGmmaWarpSpecializedILi2ENS5_IJNS4_1CILi2EEESB_NSA_ILi1EEEEEENS1_35KernelTmaWarpSpecializedCooperativeEEENS5_IJNSA_ILi256EEENSA_ILi64EEESH_EEENS_10tfloat32_tENS5_IJlSC_lEEESJ_SK_NS4_8TiledMMAINS4_8MMA_AtomIJNS4_4SM904GMMA29MMA_64x64x8_F32TF32TF32_SS_TNILNSO_7ScaleInE1ELSQ_1EEEEEENS4_6LayoutINS5_IJSB_SC_SC_EEENS5_IJSC_NSA_ILi0EEESV_EEEEENS5_IJNS4_10UnderscoreESY_SY_EEEEENS4_23SM90_TMA_LOAD_MULTICASTENS4_14ComposedLayoutINS4_7SwizzleILi3ELi4ELi3EEENS4_18smem_ptr_flag_bitsILi32EEENST_INS5_IJNSA_ILi8EEENSA_ILi32EEEEEENS5_IJS18_SC_EEEEEEEvNS4_8identityES11_S1C_vS1D_EENS_8epilogue10collective6detail29Sm90TmaWarpSpecializedAdapterINS1G_15DefaultEpilogueISJ_SK_SK_NS1F_6thread17LinearCombinationISJ_Li1EffLNS1K_9ScaleType4KindE0ELNS_15FloatRoundStyleE2ESJ_EENS1_15EpilogueDefaultEEEEEvvEEEEvNT_6ParamsE)
        /*0020*/ 	.word	0x00000000
.L_19:


//--------------------- .nv.compat                --------------------------
	.section	.nv.compat,"",@"SHT_CUDA_COMPAT_INFO"
	.align	4
        /*0000*/ 	.byte	0x02, 0x09, 0x01, 0x00, 0x02, 0x02, 0x04, 0x00, 0x02, 0x05, 0x05, 0x00, 0x03, 0x07, 0x01, 0x01
        /*0010*/ 	.byte	0x02, 0x03, 0x01, 0x00, 0x02, 0x06, 0x01, 0x00, 0x04, 0x0b, 0x08, 0x00, 0x00, 0x00, 0x00, 0x00
        /*0020*/ 	.byte	0x00, 0x00, 0x00, 0x00


//--------------------- .nv.info._ZN7cutlass13device_kernelINS_4gemm6kernel13GemmUniversalIN4cute5tupleIJiiiiEEENS1_10collective13CollectiveMmaINS1_34MainloopSm90TmaGmmaWarpSpecializedILi2ENS5_IJNS4_1CILi2EEESB_NSA_ILi1EEEEEENS1_35KernelTmaWarpSpecializedCooperativeEEENS5_IJNSA_ILi256EEENSA_ILi64EEESH_EEENS_10tfloat32_tENS5_IJlSC_lEEESJ_SK_NS4_8TiledMMAINS4_8MMA_AtomIJNS4_4SM904GMMA29MMA_64x64x8_F32TF32TF32_SS_TNILNSO_7ScaleInE1ELSQ_1EEEEEENS4_6LayoutINS5_IJSB_SC_SC_EEENS5_IJSC_NSA_ILi0EEESV_EEEEENS5_IJNS4_10UnderscoreESY_SY_EEEEENS4_23SM90_TMA_LOAD_MULTICASTENS4_14ComposedLayoutINS4_7SwizzleILi3ELi4ELi3EEENS4_18smem_ptr_flag_bitsILi32EEENST_INS5_IJNSA_ILi8EEENSA_ILi32EEEEEENS5_IJS18_SC_EEEEEEEvNS4_8identityES11_S1C_vS1D_EENS_8epilogue10collective6detail29Sm90TmaWarpSpecializedAdapterINS1G_15DefaultEpilogueISJ_SK_SK_NS1F_6thread17LinearCombinationISJ_Li1EffLNS1K_9ScaleType4KindE0ELNS_15FloatRoundStyleE2ESJ_EENS1_15EpilogueDefaultEEEEEvvEEEEvNT_6ParamsE --------------------------
	.section	.nv.info._ZN7cutlass13device_kernelINS_4gemm6kernel13GemmUniversalIN4cute5tupleIJiiiiEEENS1_10collective13CollectiveMmaINS1_34MainloopSm90TmaGmmaWarpSpecializedILi2ENS5_IJNS4_1CILi2EEESB_NSA_ILi1EEEEEENS1_35KernelTmaWarpSpecializedCooperativeEEENS5_IJNSA_ILi256EEENSA_ILi64EEESH_EEENS_10tfloat32_tENS5_IJlSC_lEEESJ_SK_NS4_8TiledMMAINS4_8MMA_AtomIJNS4_4SM904GMMA29MMA_64x64x8_F32TF32TF32_SS_TNILNSO_7ScaleInE1ELSQ_1EEEEEENS4_6LayoutINS5_IJSB_SC_SC_EEENS5_IJSC_NSA_ILi0EEESV_EEEEENS5_IJNS4_10UnderscoreESY_SY_EEEEENS4_23SM90_TMA_LOAD_MULTICASTENS4_14ComposedLayoutINS4_7SwizzleILi3ELi4ELi3EEENS4_18smem_ptr_flag_bitsILi32EEENST_INS5_IJNSA_ILi8EEENSA_ILi32EEEEEENS5_IJS18_SC_EEEEEEEvNS4_8identityES11_S1C_vS1D_EENS_8epilogue10collective6detail29Sm90TmaWarpSpecializedAdapterINS1G_15DefaultEpilogueISJ_SK_SK_NS1F_6thread17LinearCombinationISJ_Li1EffLNS1K_9ScaleType4KindE0ELNS_15FloatRoundStyleE2ESJ_EENS1_15EpilogueDefaultEEEEEvvEEEEvNT_6ParamsE,"",@"SHT_CUDA_INFO"
	.sectionflags	@""
	.align	4


	//----- nvinfo : EIATTR_CUDA_API_VERSION
	.align		4
        /*0000*/ 	.byte	0x04, 0x37
        /*0002*/ 	.short	(.L_21 - .L_20)
.L_20:
        /*0004*/ 	.word	0x00000082


	//----- nvinfo : EIATTR_KPARAM_INFO
	.align		4
.L_21:
        /*0008*/ 	.byte	0x04, 0x17
        /*000a*/ 	.short	(.L_23 - .L_22)
.L_22:
        /*000c*/ 	.word	0x00000000
        /*0010*/ 	.short	0x0000
        /*0012*/ 	.short	0x0070
        /*0014*/ 	.byte	0x00, 0xf0, 0x01, 0x10


	//----- nvinfo : EIATTR_SPARSE_MMA_MASK
	.align		4
.L_23:
        /*0018*/ 	.byte	0x03, 0x50
        /*001a*/ 	.short	0x0000


	//----- nvinfo : EIATTR_MAXREG_COUNT
	.align		4
        /*001c*/ 	.byte	0x03, 0x1b
        /*001e*/ 	.short	0x00a8


	//----- nvinfo : EIATTR_NUM_BARRIERS
	.align		4
        /*0020*/ 	.byte	0x02, 0x4c
        /*0022*/ 	.byte	0x01
	.zero		1


	//----- nvinfo : EIATTR_EXTERNS
	.align		4
        /*0024*/ 	.byte	0x04, 0x0f
        /*0026*/ 	.short	(.L_25 - .L_24)


	//   ....[0]....
	.align		4
.L_24:
        /*0028*/ 	.word	index@(__assertfail)


	//----- nvinfo : EIATTR_MERCURY_ISA_VERSION
	.align		4
.L_25:
        /*002c*/ 	.byte	0x03, 0x5f
        /*002e*/ 	.short	0x0101


	//----- nvinfo : EIATTR_INT_WARP_WIDE_INSTR_OFFSETS
	.align		4
        /*0030*/ 	.byte	0x04, 0x31
        /*0032*/ 	.short	(.L_27 - .L_26)


	//   ....[0]....
.L_26:
        /*0034*/ 	.word	0x00000440


	//   ....[1]....
        /*0038*/ 	.word	0x00000470


	//   ....[2]....
        /*003c*/ 	.word	0x00000660


	//   ....[3]....
        /*0040*/ 	.word	0x00002890


	//----- nvinfo : EIATTR_COOP_GROUP_MASK_REGIDS
	.align		4
.L_27:
        /*0044*/ 	.byte	0x04, 0x29
        /*0046*/ 	.short	(.L_29 - .L_28)


	//   ....[0]....
.L_28:
        /*0048*/ 	.word	0xffffffff


	//   ....[1]....
        /*004c*/ 	.word	0xffffffff


	//   ....[2]....
        /*0050*/ 	.word	0xffffffff


	//   ....[3]....
        /*0054*/ 	.word	0xffffffff


	//   ....[4]....
        /*0058*/ 	.word	0xffffffff


	//   ....[5]....
        /*005c*/ 	.word	0xffffffff


	//----- nvinfo : EIATTR_COOP_GROUP_INSTR_OFFSETS
	.align		4
.L_29:
        /*0060*/ 	.byte	0x04, 0x28
        /*0062*/ 	.short	(.L_31 - .L_30)


	//   ....[0]....
.L_30:
        /*0064*/ 	.word	0x00000060


	//   ....[1]....
        /*0068*/ 	.word	0x00000070


	//   ....[2]....
        /*006c*/ 	.word	0x00000130


	//   ....[3]....
        /*0070*/ 	.word	0x00000290


	//   ....[4]....
        /*0074*/ 	.word	0x000007c0


	//   ....[5]....
        /*0078*/ 	.word	0x00001480


	//----- nvinfo : EIATTR_REG_RECONFIG
	.align		4
.L_31:
        /*007c*/ 	.byte	0x01, 0x54
	.zero		2


	//----- nvinfo : EIATTR_SYSCALL_OFFSETS
	.align		4
        /*0080*/ 	.byte	0x04, 0x46
        /*0082*/ 	.short	(.L_33 - .L_32)


	//   ....[0]....
.L_32:
        /*0084*/ 	.word	0x00001670


	//----- nvinfo : EIATTR_MBARRIER_INSTR_OFFSETS
	.align		4
.L_33:
        /*0088*/ 	.byte	0x04, 0x39
        /*008a*/ 	.short	(.L_35 - .L_34)


	//   ....[0]....
.L_34:
        /*008c*/ 	.word	0x00000230
        /*0090*/ 	.word	0x000000ff
        /*0094*/ 	.word	0x00000000
        /*0098*/ 	.short	0x0100
        /*009a*/ 	.byte	0x08
	.zero		1


	//   ....[1]....
        /*009c*/ 	.word	0x00000240
        /*00a0*/ 	.word	0x000000ff
        /*00a4*/ 	.word	0x00000010
        /*00a8*/ 	.short	0x0100
        /*00aa*/ 	.byte	0x08
	.zero		1


	//   ....[2]....
        /*00ac*/ 	.word	0x00000250
        /*00b0*/ 	.word	0x000000ff
        /*00b4*/ 	.word	0x00000008
        /*00b8*/ 	.short	0x0100
        /*00ba*/ 	.byte	0x08
	.zero		1


	//   ....[3]....
        /*00bc*/ 	.word	0x00000260
        /*00c0*/ 	.word	0x000000ff
        /*00c4*/ 	.word	0x00000018
        /*00c8*/ 	.short	0x0100
        /*00ca*/ 	.byte	0x08
	.zero		1


	//   ....[4]....
        /*00cc*/ 	.word	0x000006d0
        /*00d0*/ 	.word	0x000000ff
        /*00d4*/ 	.word	0x00000030
        /*00d8*/ 	.short	0x0100
        /*00da*/ 	.byte	0x06
	.zero		1


	//   ....[5]....
        /*00dc*/ 	.word	0x00000760
        /*00e0*/ 	.word	0x000000ff
        /*00e4*/ 	.word	0x00000038
        /*00e8*/ 	.short	0x0100
        /*00ea*/ 	.byte	0x06
	.zero		1


	//   ....[6]....
        /*00ec*/ 	.word	0x00001730
        /*00f0*/ 	.word	0x00000003
        /*00f4*/ 	.word	0x00000000
        /*00f8*/ 	.short	0x010a
        /*00fa*/ 	.byte	0x3f
	.zero		1


	//   ....[7]....
        /*00fc*/ 	.word	0x00001790
        /*0100*/ 	.word	0x00000003
        /*0104*/ 	.word	0x00000000
        /*0108*/ 	.short	0x010a
        /*010a*/ 	.byte	0x3f
	.zero		1


	//   ....[8]....
        /*010c*/ 	.word	0x00001fe0
        /*0110*/ 	.word	0x00000005
        /*0114*/ 	.word	0x00000000
        /*0118*/ 	.short	0x010a
        /*011a*/ 	.byte	0x3f
	.zero		1


	//   ....[9]....
        /*011c*/ 	.word	0x00002020
        /*0120*/ 	.word	0x00000005
        /*0124*/ 	.word	0x00000000
        /*0128*/ 	.short	0x010a
        /*012a*/ 	.byte	0x3f
	.zero		1


	//   ....[10]....
        /*012c*/ 	.word	0x00002740
        /*0130*/ 	.word	0x00000004
        /*0134*/ 	.word	0x00000000
        /*0138*/ 	.short	0x0101
        /*013a*/ 	.byte	0x3f
	.zero		1


	//   ....[11]....
        /*013c*/ 	.word	0x00002900
        /*0140*/ 	.word	0x00000000
        /*0144*/ 	.word	0x00000000
        /*0148*/ 	.short	0x0101
        /*014a*/ 	.byte	0x3f
	.zero		1


	//   ....[12]....
        /*014c*/ 	.word	0x00008320
        /*0150*/ 	.word	0x00000014
        /*0154*/ 	.word	0x00000010
        /*0158*/ 	.short	0x010a
        /*015a*/ 	.byte	0x3f
	.zero		1


	//   ....[13]....
        /*015c*/ 	.word	0x000087c0
        /*0160*/ 	.word	0x00000004
        /*0164*/ 	.word	0x00000038
        /*0168*/ 	.short	0x0101
        /*016a*/ 	.byte	0x3f
	.zero		1


	//   ....[14]....
        /*016c*/ 	.word	0x00008ee0
        /*0170*/ 	.word	0x00000005
        /*0174*/ 	.word	0x00000000
        /*0178*/ 	.short	0x010a
        /*017a*/ 	.byte	0x3f
	.zero		1


	//   ....[15]....
        /*017c*/ 	.word	0x00008f60
        /*0180*/ 	.word	0x00000009
        /*0184*/ 	.word	0x00000000
        /*0188*/ 	.short	0x010a
        /*018a*/ 	.byte	0x3f
	.zero		1


	//   ....[16]....
        /*018c*/ 	.word	0x00008fc0
        /*0190*/ 	.word	0x00000003
        /*0194*/ 	.word	0x00000000
        /*0198*/ 	.short	0x010a
        /*019a*/ 	.byte	0x3f
	.zero		1


	//   ....[17]....
        /*019c*/ 	.word	0x00009010
        /*01a0*/ 	.word	0x00000005
        /*01a4*/ 	.word	0x00000000
        /*01a8*/ 	.short	0x010a
        /*01aa*/ 	.byte	0x3f
	.zero		1


	//   ....[18]....
        /*01ac*/ 	.word	0x000090e0
        /*01b0*/ 	.word	0x00000014
        /*01b4*/ 	.word	0x00000010
        /*01b8*/ 	.short	0x010a
        /*01ba*/ 	.byte	0x3f
	.zero		1


	//   ....[19]....
        /*01bc*/ 	.word	0x000091b0
        /*01c0*/ 	.word	0x00000005
        /*01c4*/ 	.word	0x00000000
        /*01c8*/ 	.short	0x010a
        /*01ca*/ 	.byte	0x3f
	.zero		1


	//----- nvinfo : EIATTR_NUM_MBARRIERS
	.align		4
.L_35:
        /*01cc*/ 	.byte	0x03, 0x38
        /*01ce*/ 	.short	0x0006


	//----- nvinfo : EIATTR_EXIT_INSTR_OFFSETS
	.align		4
        /*01d0*/ 	.byte	0x04, 0x1c
        /*01d2*/ 	.short	(.L_37 - .L_36)


	//   ....[0]....
.L_36:
        /*01d4*/ 	.word	0x000009a0


	//   ....[1]....
        /*01d8*/ 	.word	0x000011c0


	//   ....[2]....
        /*01dc*/ 	.word	0x000079c0


	//   ....[3]....
        /*01e0*/ 	.word	0x00007f20


	//   ....[4]....
        /*01e4*/ 	.word	0x00008fb0


	//----- nvinfo : EIATTR_MAX_THREADS
	.align		4
.L_37:
        /*01e8*/ 	.byte	0x04, 0x05
        /*01ea*/ 	.short	(.L_39 - .L_38)
.L_38:
        /*01ec*/ 	.word	0x00000180
        /*01f0*/ 	.word	0x00000001
        /*01f4*/ 	.word	0x00000001


	//----- nvinfo : EIATTR_CRS_STACK_SIZE
	.align		4
.L_39:
        /*01f8*/ 	.byte	0x04, 0x1e
        /*01fa*/ 	.short	(.L_41 - .L_40)
.L_40:
        /*01fc*/ 	.word	0x00000000


	//----- nvinfo : EIATTR_CBANK_PARAM_SIZE
	.align		4
.L_41:
        /*0200*/ 	.byte	0x03, 0x19
        /*0202*/ 	.short	0x0470


	//----- nvinfo : EIATTR_PARAM_CBANK
	.align		4
        /*0204*/ 	.byte	0x04, 0x0a
        /*0206*/ 	.short	(.L_43 - .L_42)
	.align		4
.L_42:
        /*0208*/ 	.word	index@(.nv.constant0._ZN7cutlass13device_kernelINS_4gemm6kernel13GemmUniversalIN4cute5tupleIJiiiiEEENS1_10collective13CollectiveMmaINS1_34MainloopSm90TmaGmmaWarpSpecializedILi2ENS5_IJNS4_1CILi2EEESB_NSA_ILi1EEEEEENS1_35KernelTmaWarpSpecializedCooperativeEEENS5_IJNSA_ILi256EEENSA_ILi64EEESH_EEENS_10tfloat32_tENS5_IJlSC_lEEESJ_SK_NS4_8TiledMMAINS4_8MMA_AtomIJNS4_4SM904GMMA29MMA_64x64x8_F32TF32TF32_SS_TNILNSO_7ScaleInE1ELSQ_1EEEEEENS4_6LayoutINS5_IJSB_SC_SC_EEENS5_IJSC_NSA_ILi0EEESV_EEEEENS5_IJNS4_10UnderscoreESY_SY_EEEEENS4_23SM90_TMA_LOAD_MULTICASTENS4_14ComposedLayoutINS4_7SwizzleILi3ELi4ELi3EEENS4_18smem_ptr_flag_bitsILi32EEENST_INS5_IJNSA_ILi8EEENSA_ILi32EEEEEENS5_IJS18_SC_EEEEEEEvNS4_8identityES11_S1C_vS1D_EENS_8epilogue10collective6detail29Sm90TmaWarpSpecializedAdapterINS1G_15DefaultEpilogueISJ_SK_SK_NS1F_6thread17LinearCombinationISJ_Li1EffLNS1K_9ScaleType4KindE0ELNS_15FloatRoundStyleE2ESJ_EENS1_15EpilogueDefaultEEEEEvvEEEEvNT_6ParamsE)
        /*020c*/ 	.short	0x0210
        /*020e*/ 	.short	0x0470


	//----- nvinfo : EIATTR_SW_WAR
	.align		4
.L_43:
        /*0210*/ 	.byte	0x04, 0x36
        /*0212*/ 	.short	(.L_45 - .L_44)
.L_44:
        /*0214*/ 	.word	0x00000008
.L_45:


//--------------------- .nv.callgraph             --------------------------
	.section	.nv.callgraph,"",@"SHT_CUDA_CALLGRAPH"
	.align	4
	.sectionentsize	8
	.align		4
        /*0000*/ 	.word	0x00000000
	.align		4
        /*0004*/ 	.word	0xffffffff
	.align		4
        /*0008*/ 	.word	index@(_ZN7cutlass13device_kernelINS_4gemm6kernel13GemmUniversalIN4cute5tupleIJiiiiEEENS1_10collective13CollectiveMmaINS1_34MainloopSm90TmaGmmaWarpSpecializedILi2ENS5_IJNS4_1CILi2EEESB_NSA_ILi1EEEEEENS1_35KernelTmaWarpSpecializedCooperativeEEENS5_IJNSA_ILi256EEENSA_ILi64EEESH_EEENS_10tfloat32_tENS5_IJlSC_lEEESJ_SK_NS4_8TiledMMAINS4_8MMA_AtomIJNS4_4SM904GMMA29MMA_64x64x8_F32TF32TF32_SS_TNILNSO_7ScaleInE1ELSQ_1EEEEEENS4_6LayoutINS5_IJSB_SC_SC_EEENS5_IJSC_NSA_ILi0EEESV_EEEEENS5_IJNS4_10UnderscoreESY_SY_EEEEENS4_23SM90_TMA_LOAD_MULTICASTENS4_14ComposedLayoutINS4_7SwizzleILi3ELi4ELi3EEENS4_18smem_ptr_flag_bitsILi32EEENST_INS5_IJNSA_ILi8EEENSA_ILi32EEEEEENS5_IJS18_SC_EEEEEEEvNS4_8identityES11_S1C_vS1D_EENS_8epilogue10collective6detail29Sm90TmaWarpSpecializedAdapterINS1G_15DefaultEpilogueISJ_SK_SK_NS1F_6thread17LinearCombinationISJ_Li1EffLNS1K_9ScaleType4KindE0ELNS_15FloatRoundStyleE2ESJ_EENS1_15EpilogueDefaultEEEEEvvEEEEvNT_6ParamsE)
	.align		4
        /*000c*/ 	.word	index@(__assertfail)
	.align		4
        /*0010*/ 	.word	0x00000000
	.align		4
        /*0014*/ 	.word	0xfffffffe
	.align		4
        /*0018*/ 	.word	0x00000000
	.align		4
        /*001c*/ 	.word	0xfffffffd
	.align		4
        /*0020*/ 	.word	0x00000000
	.align		4
        /*0024*/ 	.word	0xfffffffc


//--------------------- .nv.constant4             --------------------------
	.section	.nv.constant4,"a",@progbits
	.align	8
	.align		8
.nv.constant4:
        /*0000*/ 	.dword	__assertfail
	.align		8
        /*0008*/ 	.dword	__unnamed_1
	.align		8
        /*0010*/ 	.dword	_ZN40_INTERNAL_89fa29f8_4_k_cu_c18f1423_262174cuda3std3__45__cpo5beginE
	.align		8
        /*0018*/ 	.dword	_ZN40_INTERNAL_89fa29f8_4_k_cu_c18f1423_262174cuda3std3__45__cpo3endE
	.align		8
        /*0020*/ 	.dword	_ZN40_INTERNAL_89fa29f8_4_k_cu_c18f1423_262174cuda3std3__45__cpo6cbeginE
	.align		8
        /*0028*/ 	.dword	_ZN40_INTERNAL_89fa29f8_4_k_cu_c18f1423_262174cuda3std3__45__cpo4cendE
	.align		8
        /*0030*/ 	.dword	_ZN40_INTERNAL_89fa29f8_4_k_cu_c18f1423_262174cuda3std3__442_GLOBAL__N__89fa29f8_4_k_cu_c18f1423_262176ignoreE
	.align		8
        /*0038*/ 	.dword	_ZN40_INTERNAL_89fa29f8_4_k_cu_c18f1423_262174cuda3std3__419piecewise_constructE
	.align		8
        /*0040*/ 	.dword	_ZN40_INTERNAL_89fa29f8_4_k_cu_c18f1423_262174cuda3std3__48in_placeE
	.align		8
        /*0048*/ 	.dword	_ZN40_INTERNAL_89fa29f8_4_k_cu_c18f1423_262174cuda3std6ranges3__45__cpo4swapE
	.align		8
        /*0050*/ 	.dword	_ZN40_INTERNAL_89fa29f8_4_k_cu_c18f1423_262174cuda3std6ranges3__45__cpo9iter_moveE
	.align		8
        /*0058*/ 	.dword	_ZN40_INTERNAL_89fa29f8_4_k_cu_c18f1423_262174cute7productE
	.align		8
        /*0060*/ 	.dword	_ZN40_INTERNAL_89fa29f8_4_k_cu_c18f1423_262174cute1_E
	.align		8
        /*0068*/ 	.dword	$str$22
	.align		8
        /*0070*/ 	.dword	$str$23


//--------------------- .text._ZN7cutlass13device_kernelINS_4gemm6kernel13GemmUniversalIN4cute5tupleIJiiiiEEENS1_10collective13CollectiveMmaINS1_34MainloopSm90TmaGmmaWarpSpecializedILi2ENS5_IJNS4_1CILi2EEESB_NSA_ILi1EEEEEENS1_35KernelTmaWarpSpecializedCooperativeEEENS5_IJNSA_ILi256EEENSA_ILi64EEESH_EEENS_10tfloat32_tENS5_IJlSC_lEEESJ_SK_NS4_8TiledMMAINS4_8MMA_AtomIJNS4_4SM904GMMA29MMA_64x64x8_F32TF32TF32_SS_TNILNSO_7ScaleInE1ELSQ_1EEEEEENS4_6LayoutINS5_IJSB_SC_SC_EEENS5_IJSC_NSA_ILi0EEESV_EEEEENS5_IJNS4_10UnderscoreESY_SY_EEEEENS4_23SM90_TMA_LOAD_MULTICASTENS4_14ComposedLayoutINS4_7SwizzleILi3ELi4ELi3EEENS4_18smem_ptr_flag_bitsILi32EEENST_INS5_IJNSA_ILi8EEENSA_ILi32EEEEEENS5_IJS18_SC_EEEEEEEvNS4_8identityES11_S1C_vS1D_EENS_8epilogue10collective6detail29Sm90TmaWarpSpecializedAdapterINS1G_15DefaultEpilogueISJ_SK_SK_NS1F_6thread17LinearCombinationISJ_Li1EffLNS1K_9ScaleType4KindE0ELNS_15FloatRoundStyleE2ESJ_EENS1_15EpilogueDefaultEEEEEvvEEEEvNT_6ParamsE --------------------------
	.section	.text._ZN7cutlass13device_kernelINS_4gemm6kernel13GemmUniversalIN4cute5tupleIJiiiiEEENS1_10collective13CollectiveMmaINS1_34MainloopSm90TmaGmmaWarpSpecializedILi2ENS5_IJNS4_1CILi2EEESB_NSA_ILi1EEEEEENS1_35KernelTmaWarpSpecializedCooperativeEEENS5_IJNSA_ILi256EEENSA_ILi64EEESH_EEENS_10tfloat32_tENS5_IJlSC_lEEESJ_SK_NS4_8TiledMMAINS4_8MMA_AtomIJNS4_4SM904GMMA29MMA_64x64x8_F32TF32TF32_SS_TNILNSO_7ScaleInE1ELSQ_1EEEEEENS4_6LayoutINS5_IJSB_SC_SC_EEENS5_IJSC_NSA_ILi0EEESV_EEEEENS5_IJNS4_10UnderscoreESY_SY_EEEEENS4_23SM90_TMA_LOAD_MULTICASTENS4_14ComposedLayoutINS4_7SwizzleILi3ELi4ELi3EEENS4_18smem_ptr_flag_bitsILi32EEENST_INS5_IJNSA_ILi8EEENSA_ILi32EEEEEENS5_IJS18_SC_EEEEEEEvNS4_8identityES11_S1C_vS1D_EENS_8epilogue10collective6detail29Sm90TmaWarpSpecializedAdapterINS1G_15DefaultEpilogueISJ_SK_SK_NS1F_6thread17LinearCombinationISJ_Li1EffLNS1K_9ScaleType4KindE0ELNS_15FloatRoundStyleE2ESJ_EENS1_15EpilogueDefaultEEEEEvvEEEEvNT_6ParamsE,"ax",@progbits
	.align	128
.text._ZN7cutlass13device_kernelINS_4gemm6kernel13GemmUniversalIN4cute5tupleIJiiiiEEENS1_10collective13CollectiveMmaINS1_34MainloopSm90TmaGmmaWarpSpecializedILi2ENS5_IJNS4_1CILi2EEESB_NSA_ILi1EEEEEENS1_35KernelTmaWarpSpecializedCooperativeEEENS5_IJNSA_ILi256EEENSA_ILi64EEESH_EEENS_10tfloat32_tENS5_IJlSC_lEEESJ_SK_NS4_8TiledMMAINS4_8MMA_AtomIJNS4_4SM904GMMA29MMA_64x64x8_F32TF32TF32_SS_TNILNSO_7ScaleInE1ELSQ_1EEEEEENS4_6LayoutINS5_IJSB_SC_SC_EEENS5_IJSC_NSA_ILi0EEESV_EEEEENS5_IJNS4_10UnderscoreESY_SY_EEEEENS4_23SM90_TMA_LOAD_MULTICASTENS4_14ComposedLayoutINS4_7SwizzleILi3ELi4ELi3EEENS4_18smem_ptr_flag_bitsILi32EEENST_INS5_IJNSA_ILi8EEENSA_ILi32EEEEEENS5_IJS18_SC_EEEEEEEvNS4_8identityES11_S1C_vS1D_EENS_8epilogue10collective6detail29Sm90TmaWarpSpecializedAdapterINS1G_15DefaultEpilogueISJ_SK_SK_NS1F_6thread17LinearCombinationISJ_Li1EffLNS1K_9ScaleType4KindE0ELNS_15FloatRoundStyleE2ESJ_EENS1_15EpilogueDefaultEEEEEvvEEEEvNT_6ParamsE:
        .type           _ZN7cutlass13device_kernelINS_4gemm6kernel13GemmUniversalIN4cute5tupleIJiiiiEEENS1_10collective13CollectiveMmaINS1_34MainloopSm90TmaGmmaWarpSpecializedILi2ENS5_IJNS4_1CILi2EEESB_NSA_ILi1EEEEEENS1_35KernelTmaWarpSpecializedCooperativeEEENS5_IJNSA_ILi256EEENSA_ILi64EEESH_EEENS_10tfloat32_tENS5_IJlSC_lEEESJ_SK_NS4_8TiledMMAINS4_8MMA_AtomIJNS4_4SM904GMMA29MMA_64x64x8_F32TF32TF32_SS_TNILNSO_7ScaleInE1ELSQ_1EEEEEENS4_6LayoutINS5_IJSB_SC_SC_EEENS5_IJSC_NSA_ILi0EEESV_EEEEENS5_IJNS4_10UnderscoreESY_SY_EEEEENS4_23SM90_TMA_LOAD_MULTICASTENS4_14ComposedLayoutINS4_7SwizzleILi3ELi4ELi3EEENS4_18smem_ptr_flag_bitsILi32EEENST_INS5_IJNSA_ILi8EEENSA_ILi32EEEEEENS5_IJS18_SC_EEEEEEEvNS4_8identityES11_S1C_vS1D_EENS_8epilogue10collective6detail29Sm90TmaWarpSpecializedAdapterINS1G_15DefaultEpilogueISJ_SK_SK_NS1F_6thread17LinearCombinationISJ_Li1EffLNS1K_9ScaleType4KindE0ELNS_15FloatRoundStyleE2ESJ_EENS1_15EpilogueDefaultEEEEEvvEEEEvNT_6ParamsE,@function
        .size           _ZN7cutlass13device_kernelINS_4gemm6kernel13GemmUniversalIN4cute5tupleIJiiiiEEENS1_10collective13CollectiveMmaINS1_34MainloopSm90TmaGmmaWarpSpecializedILi2ENS5_IJNS4_1CILi2EEESB_NSA_ILi1EEEEEENS1_35KernelTmaWarpSpecializedCooperativeEEENS5_IJNSA_ILi256EEENSA_ILi64EEESH_EEENS_10tfloat32_tENS5_IJlSC_lEEESJ_SK_NS4_8TiledMMAINS4_8MMA_AtomIJNS4_4SM904GMMA29MMA_64x64x8_F32TF32TF32_SS_TNILNSO_7ScaleInE1ELSQ_1EEEEEENS4_6LayoutINS5_IJSB_SC_SC_EEENS5_IJSC_NSA_ILi0EEESV_EEEEENS5_IJNS4_10UnderscoreESY_SY_EEEEENS4_23SM90_TMA_LOAD_MULTICASTENS4_14ComposedLayoutINS4_7SwizzleILi3ELi4ELi3EEENS4_18smem_ptr_flag_bitsILi32EEENST_INS5_IJNSA_ILi8EEENSA_ILi32EEEEEENS5_IJS18_SC_EEEEEEEvNS4_8identityES11_S1C_vS1D_EENS_8epilogue10collective6detail29Sm90TmaWarpSpecializedAdapterINS1G_15DefaultEpilogueISJ_SK_SK_NS1F_6thread17LinearCombinationISJ_Li1EffLNS1K_9ScaleType4KindE0ELNS_15FloatRoundStyleE2ESJ_EENS1_15EpilogueDefaultEEEEEvvEEEEvNT_6ParamsE,(.L_x_191 - _ZN7cutlass13device_kernelINS_4gemm6kernel13GemmUniversalIN4cute5tupleIJiiiiEEENS1_10collective13CollectiveMmaINS1_34MainloopSm90TmaGmmaWarpSpecializedILi2ENS5_IJNS4_1CILi2EEESB_NSA_ILi1EEEEEENS1_35KernelTmaWarpSpecializedCooperativeEEENS5_IJNSA_ILi256EEENSA_ILi64EEESH_EEENS_10tfloat32_tENS5_IJlSC_lEEESJ_SK_NS4_8TiledMMAINS4_8MMA_AtomIJNS4_4SM904GMMA29MMA_64x64x8_F32TF32TF32_SS_TNILNSO_7ScaleInE1ELSQ_1EEEEEENS4_6LayoutINS5_IJSB_SC_SC_EEENS5_IJSC_NSA_ILi0EEESV_EEEEENS5_IJNS4_10UnderscoreESY_SY_EEEEENS4_23SM90_TMA_LOAD_MULTICASTENS4_14ComposedLayoutINS4_7SwizzleILi3ELi4ELi3EEENS4_18smem_ptr_flag_bitsILi32EEENST_INS5_IJNSA_ILi8EEENSA_ILi32EEEEEENS5_IJS18_SC_EEEEEEEvNS4_8identityES11_S1C_vS1D_EENS_8epilogue10collective6detail29Sm90TmaWarpSpecializedAdapterINS1G_15DefaultEpilogueISJ_SK_SK_NS1F_6thread17LinearCombinationISJ_Li1EffLNS1K_9ScaleType4KindE0ELNS_15FloatRoundStyleE2ESJ_EENS1_15EpilogueDefaultEEEEEvvEEEEvNT_6ParamsE)
        .other          _ZN7cutlass13device_kernelINS_4gemm6kernel13GemmUniversalIN4cute5tupleIJiiiiEEENS1_10collective13CollectiveMmaINS1_34MainloopSm90TmaGmmaWarpSpecializedILi2ENS5_IJNS4_1CILi2EEESB_NSA_ILi1EEEEEENS1_35KernelTmaWarpSpecializedCooperativeEEENS5_IJNSA_ILi256EEENSA_ILi64EEESH_EEENS_10tfloat32_tENS5_IJlSC_lEEESJ_SK_NS4_8TiledMMAINS4_8MMA_AtomIJNS4_4SM904GMMA29MMA_64x64x8_F32TF32TF32_SS_TNILNSO_7ScaleInE1ELSQ_1EEEEEENS4_6LayoutINS5_IJSB_SC_SC_EEENS5_IJSC_NSA_ILi0EEESV_EEEEENS5_IJNS4_10UnderscoreESY_SY_EEEEENS4_23SM90_TMA_LOAD_MULTICASTENS4_14ComposedLayoutINS4_7SwizzleILi3ELi4ELi3EEENS4_18smem_ptr_flag_bitsILi32EEENST_INS5_IJNSA_ILi8EEENSA_ILi32EEEEEENS5_IJS18_SC_EEEEEEEvNS4_8identityES11_S1C_vS1D_EENS_8epilogue10collective6detail29Sm90TmaWarpSpecializedAdapterINS1G_15DefaultEpilogueISJ_SK_SK_NS1F_6thread17LinearCombinationISJ_Li1EffLNS1K_9ScaleType4KindE0ELNS_15FloatRoundStyleE2ESJ_EENS1_15EpilogueDefaultEEEEEvvEEEEvNT_6ParamsE,@"STO_CUDA_ENTRY STV_DEFAULT"
_ZN7cutlass13device_kernelINS_4gemm6kernel13GemmUniversalIN4cute5tupleIJiiiiEEENS1_10collective13CollectiveMmaINS1_34MainloopSm90TmaGmmaWarpSpecializedILi2ENS5_IJNS4_1CILi2EEESB_NSA_ILi1EEEEEENS1_35KernelTmaWarpSpecializedCooperativeEEENS5_IJNSA_ILi256EEENSA_ILi64EEESH_EEENS_10tfloat32_tENS5_IJlSC_lEEESJ_SK_NS4_8TiledMMAINS4_8MMA_AtomIJNS4_4SM904GMMA29MMA_64x64x8_F32TF32TF32_SS_TNILNSO_7ScaleInE1ELSQ_1EEEEEENS4_6LayoutINS5_IJSB_SC_SC_EEENS5_IJSC_NSA_ILi0EEESV_EEEEENS5_IJNS4_10UnderscoreESY_SY_EEEEENS4_23SM90_TMA_LOAD_MULTICASTENS4_14ComposedLayoutINS4_7SwizzleILi3ELi4ELi3EEENS4_18smem_ptr_flag_bitsILi32EEENST_INS5_IJNSA_ILi8EEENSA_ILi32EEEEEENS5_IJS18_SC_EEEEEEEvNS4_8identityES11_S1C_vS1D_EENS_8epilogue10collective6detail29Sm90TmaWarpSpecializedAdapterINS1G_15DefaultEpilogueISJ_SK_SK_NS1F_6thread17LinearCombinationISJ_Li1EffLNS1K_9ScaleType4KindE0ELNS_15FloatRoundStyleE2ESJ_EENS1_15EpilogueDefaultEEEEEvvEEEEvNT_6ParamsE:
[----:B------:R-:W0:Y:S01]  /*0000*/  LDC R1, c[0x0][0x28] ;  /* 0x00000a00ff017b82 */ /* 0x000e220000000800 */
[----:B------:R-:W1:Y:S01]  /*0010*/  S2R R98, SR_TID.X ;  /* 0x0000000000627919 */ /* 0x000e620000002100 */
[----:B------:R-:W-:Y:S01]  /*0020*/  ELECT P0, URZ, PT ;  /* 0x00000000003f782f */ /* 0x000fe20003800000 */
[----:B------:R-:W-:Y:S01]  /*0030*/  BSSY B0, `(.L_x_0) ;  /* 0x000000f000007945 */ /* 0x000fe20003800000 */
[--C-:B-1----:R-:W-:Y:S02]  /*0040*/  SHF.R.U32.HI R0, RZ, 0x5, R98.reuse ;  /* 0x00000005ff007819 */ /* 0x102fe40000011662 */
[----:B------:R-:W-:-:S03]  /*0050*/  SHF.R.U32.HI R6, RZ, 0x7, R98 ;  /* 0x00000007ff067819 */ /* 0x000fc60000011662 */
[----:B------:R-:W1:Y:S04]  /*0060*/  SHFL.IDX PT, R2, R0, RZ, 0x1f ;  /* 0x00001fff00027589 */ /* 0x000e6800000e0000 */
[----:B------:R2:W3:Y:S01]  /*0070*/  SHFL.IDX PT, R5, R6, RZ, 0x1f ;  /* 0x00001fff06057589 */ /* 0x0004e200000e0000 */
[----:B-1----:R-:W-:-:S13]  /*0080*/  ISETP.NE.OR P0, PT, R2, RZ, !P0 ;  /* 0x000000ff0200720c */ /* 0x002fda0004705670 */
[----:B0-23--:R-:W-:Y:S05]  /*0090*/  @P0 BRA `(.L_x_1) ;  /* 0x0000000000200947 */ /* 0x00dfea0003800000 */
[----:B------:R-:W-:Y:S02]  /*00a0*/  ULDC.64 UR4, c[0x0][0x198] ;  /* 0x0000660000047ab9 */ /* 0x000fe40000000a00 */
[----:B------:R-:W-:Y:S02]  /*00b0*/  UIADD3 UR6, UP0, UR4, 0xf0, URZ ;  /* 0x000000f004067890 */ /* 0x000fe4000ff1e03f */
[----:B------:R-:W-:Y:S02]  /*00c0*/  UIADD3 UR4, UP1, UR4, 0x1f0, URZ ;  /* 0x000001f004047890 */ /* 0x000fe4000ff3e03f */
[----:B------:R-:W-:Y:S02]  /*00d0*/  UIADD3.X UR7, URZ, UR5, URZ, UP0, !UPT ;  /* 0x000000053f077290 */ /* 0x000fe400087fe43f */
[----:B------:R-:W-:-:S07]  /*00e0*/  UIADD3.X UR5, URZ, UR5, URZ, UP1, !UPT ;  /* 0x000000053f057290 */ /* 0x000fce0008ffe43f */
[----:B------:R0:W-:Y:S02]  /*00f0*/  UTMACCTL.PF [UR6] ;  /* 0x00000000060079b9 */ /* 0x0001e40008040000 */
[----:B------:R0:W-:Y:S02]  /*0100*/  UTMACCTL.PF [UR4] ;  /* 0x00000000040079b9 */ /* 0x0001e40008040000 */
[----:B0-----:R-:W-:Y:S01]  /*0110*/  NOP ;  /* 0x0000000000007918 */ /* 0x001fe20000000000 */
.L_x_1:
[----:B------:R-:W-:Y:S05]  /*0120*/  BSYNC B0 ;  /* 0x0000000000007941 */ /* 0x000fea0003800000 */
.L_x_0:
[----:B------:R-:W0:Y:S02]  /*0130*/  SHFL.IDX PT, R3, R0, RZ, 0x1f ;  /* 0x00001fff00037589 */ /* 0x000e2400000e0000 */
[----:B0-----:R-:W-:-:S13]  /*0140*/  ISETP.NE.AND P0, PT, R3, RZ, PT ;  /* 0x000000ff0300720c */ /* 0x001fda0003f05270 */
[----:B------:R-:W-:Y:S05]  /*0150*/  @P0 BRA `(.L_x_2) ;  /* 0x0000000000480947 */ /* 0x000fea0003800000 */
[----:B------:R-:W0:Y:S01]  /*0160*/  S2UR UR8, SR_CgaCtaId ;  /* 0x00000000000879c3 */ /* 0x000e220000008800 */
[----:B------:R-:W-:Y:S01]  /*0170*/  UMOV UR4, 0x400 ;  /* 0x0000040000047882 */ /* 0x000fe20000000000 */
[----:B------:R-:W-:Y:S01]  /*0180*/  UMOV UR5, 0x1 ;  /* 0x0000000100057882 */ /* 0x000fe20000000000 */
[----:B------:R-:W-:Y:S01]  /*0190*/  UMOV UR6, 0x6 ;  /* 0x0000000600067882 */ /* 0x000fe20000000000 */
[----:B------:R-:W-:Y:S01]  /*01a0*/  ELECT P0, URZ, PT ;  /* 0x00000000003f782f */ /* 0x000fe20003800000 */
[----:B------:R-:W-:-:S04]  /*01b0*/  UIADD3 UR6, -UR6, 0x100000, URZ ;  /* 0x0010000006067890 */ /* 0x000fc8000fffe13f */
[----:B------:R-:W-:Y:S02]  /*01c0*/  USHF.L.U32 UR7, UR6, 0xb, URZ ;  /* 0x0000000b06077899 */ /* 0x000fe4000800063f */
[----:B------:R-:W-:Y:S02]  /*01d0*/  USHF.L.U32 UR6, UR6, 0x1, URZ ;  /* 0x0000000106067899 */ /* 0x000fe4000800063f */
[----:B0-----:R-:W-:Y:S02]  /*01e0*/  ULEA UR8, UR8, UR4, 0x18 ;  /* 0x0000000408087291 */ /* 0x001fe4000f8ec03f */
[----:B------:R-:W-:-:S04]  /*01f0*/  UIADD3 UR4, -UR5, 0x100000, URZ ;  /* 0x0010000005047890 */ /* 0x000fc8000fffe13f */
[----:B------:R-:W-:Y:S02]  /*0200*/  USHF.L.U32 UR5, UR4, 0xb, URZ ;  /* 0x0000000b04057899 */ /* 0x000fe4000800063f */
[----:B------:R-:W-:Y:S01]  /*0210*/  USHF.L.U32 UR4, UR4, 0x1, URZ ;  /* 0x0000000104047899 */ /* 0x000fe2000800063f */
[----:B------:R-:W0:Y:S11]  /*0220*/  FENCE.VIEW.ASYNC.S ;  /* 0x00000000000073c6 */ /* 0x000e360000000000 */
[----:B0-----:R0:W1:Y:S01]  /*0230*/  SYNCS.EXCH.64 URZ, [UR8], UR4 ;  /* 0x00000004083f75b2 */ /* 0x0010620008000100 */
[----:B------:R0:W2:Y:S01]  /*0240*/  SYNCS.EXCH.64 URZ, [UR8+0x10], UR6 ;  /* 0x00001006083f75b2 */ /* 0x0000a20008000100 */
[----:B------:R0:W3:Y:S01]  /*0250*/  SYNCS.EXCH.64 URZ, [UR8+0x8], UR4 ;  /* 0x00000804083f75b2 */ /* 0x0000e20008000100 */
[----:B------:R0:W4:Y:S01]  /*0260*/  SYNCS.EXCH.64 URZ, [UR8+0x18], UR6 ;  /* 0x00001806083f75b2 */ /* 0x0001220008000100 */
[----:B------:R-:W-:Y:S01]  /*0270*/  NOP ;  /* 0x0000000000007918 */ /* 0x000fe20000000000 */
.L_x_2:
[----:B------:R-:W-:Y:S01]  /*0280*/  SHF.R.S32.HI R7, RZ, 0x1f, R98 ;  /* 0x0000001fff077819 */ /* 0x000fe20000011462 */
[----:B------:R-:W5:Y:S01]  /*0290*/  SHFL.IDX PT, R0, R0, RZ, 0x1f ;  /* 0x00001fff00007589 */ /* 0x000f6200000e0000 */
[----:B0-----:R-:W0:Y:S01]  /*02a0*/  S2UR UR8, SR_CTAID.X ;  /* 0x00000000000879c3 */ /* 0x001e220000002500 */
[----:B------:R-:W-:Y:S02]  /*02b0*/  ELECT P0, URZ, PT ;  /* 0x00000000003f782f */ /* 0x000fe40003800000 */
[----:B------:R-:W-:Y:S01]  /*02c0*/  LEA.HI R7, R7, R98, RZ, 0x7 ;  /* 0x0000006207077211 */ /* 0x000fe200078f38ff */
[----:B------:R-:W1:Y:S01]  /*02d0*/  S2R R4, SR_CTAID.Y ;  /* 0x0000000000047919 */ /* 0x000e620000002600 */
[----:B------:R-:W-:Y:S01]  /*02e0*/  SHF.R.S32.HI R10, RZ, 0x1f, R3 ;  /* 0x0000001fff0a7819 */ /* 0x000fe20000011403 */
[----:B------:R-:W-:Y:S01]  /*02f0*/  ULDC UR4, c[0x0][0x150] ;  /* 0x0000540000047ab9 */ /* 0x000fe20000000800 */
[----:B------:R-:W-:Y:S01]  /*0300*/  LOP3.LUT R7, R7, 0xffffff80, RZ, 0xc0, !PT ;  /* 0xffffff8007077812 */ /* 0x000fe200078ec0ff */
[----:B------:R-:W-:Y:S01]  /*0310*/  NOP ;  /* 0x0000000000007918 */ /* 0x000fe20000000000 */
[----:B------:R-:W-:Y:S01]  /*0320*/  LEA.HI R10, R10, R3, RZ, 0x2 ;  /* 0x000000030a0a7211 */ /* 0x000fe200078f10ff */
[----:B------:R-:W2:Y:S01]  /*0330*/  LDC R12, c[0x0][0x144] ;  /* 0x00005100ff0c7b82 */ /* 0x000ea20000000800 */
[----:B------:R-:W-:Y:S01]  /*0340*/  NOP ;  /* 0x0000000000007918 */ /* 0x000fe20000000000 */
[----:B------:R-:W-:Y:S01]  /*0350*/  IMAD.IADD R8, R98, 0x1, -R7 ;  /* 0x0000000162087824 */ /* 0x000fe200078e0a07 */
[----:B------:R-:W-:Y:S01]  /*0360*/  LOP3.LUT R10, R10, 0x3ffffffc, RZ, 0xc0, !PT ;  /* 0x3ffffffc0a0a7812 */ /* 0x000fe200078ec0ff */
[----:B------:R-:W-:Y:S01]  /*0370*/  IMAD.MOV.U32 R22, RZ, RZ, 0x1 ;  /* 0x00000001ff167424 */ /* 0x000fe200078e00ff */
[----:B------:R-:W-:-:S02]  /*0380*/  ISETP.NE.AND P3, PT, R5, RZ, PT ;  /* 0x000000ff0500720c */ /* 0x000fc40003f65270 */
[----:B------:R-:W-:Y:S01]  /*0390*/  SHF.R.S32.HI R7, RZ, 0x1f, R8 ;  /* 0x0000001fff077819 */ /* 0x000fe20000011408 */
[----:B------:R-:W-:Y:S01]  /*03a0*/  IMAD.IADD R10, R3, 0x1, -R10 ;  /* 0x00000001030a7824 */ /* 0x000fe200078e0a0a */
[----:B------:R-:W3:Y:S02]  /*03b0*/  LDC R14, c[0x0][0x140] ;  /* 0x00005000ff0e7b82 */ /* 0x000ee40000000800 */
[----:B------:R-:W-:Y:S02]  /*03c0*/  LEA.HI R7, R7, R8, RZ, 0x3 ;  /* 0x0000000807077211 */ /* 0x000fe400078f18ff */
[----:B-----5:R-:W-:Y:S02]  /*03d0*/  ISETP.NE.OR P0, PT, R0, RZ, !P0 ;  /* 0x000000ff0000720c */ /* 0x020fe40004705670 */
[--C-:B------:R-:W-:Y:S02]  /*03e0*/  SHF.R.S32.HI R0, RZ, 0x3, R7.reuse ;  /* 0x00000003ff007819 */ /* 0x100fe40000011407 */
[----:B------:R-:W-:-:S02]  /*03f0*/  SHF.R.S32.HI R7, RZ, 0x1f, R7 ;  /* 0x0000001fff077819 */ /* 0x000fc40000011407 */
[----:B0-----:R-:W-:Y:S02]  /*0400*/  I2FP.F32.U32 R9, UR8 ;  /* 0x0000000800097c45 */ /* 0x001fe40008201000 */
[----:B------:R-:W-:-:S03]  /*0410*/  LEA.HI R7, R7, R0, RZ, 0x2 ;  /* 0x0000000007077211 */ /* 0x000fc600078f10ff */
[----:B------:R-:W-:Y:S01]  /*0420*/  FMUL R9, R9, UR4 ;  /* 0x0000000409097c20 */ /* 0x000fe20008400000 */
[----:B------:R-:W-:Y:S01]  /*0430*/  LOP3.LUT R7, R7, 0xfffffffc, RZ, 0xc0, !PT ;  /* 0xfffffffc07077812 */ /* 0x000fe200078ec0ff */
[----:B------:R-:W-:Y:S01]  /*0440*/  VOTEU.ALL UP0, P0 ;  /* 0x00000000003f7886 */ /* 0x000fe20000000000 */
[----:B-1----:R-:W-:Y:S01]  /*0450*/  I2FP.F32.U32 R3, R4 ;  /* 0x0000000400037245 */ /* 0x002fe20000201000 */
[----:B------:R-:W-:Y:S01]  /*0460*/  ULDC UR4, c[0x0][0x154] ;  /* 0x0000550000047ab9 */ /* 0x000fe20000000800 */
[----:B------:R-:W-:Y:S01]  /*0470*/  VOTEU.ALL UP1, P0 ;  /* 0x00000000003f7886 */ /* 0x000fe20000020000 */
[----:B------:R-:W0:Y:S01]  /*0480*/  F2I.U32.TRUNC.NTZ R9, R9 ;  /* 0x0000000900097305 */ /* 0x000e22000020f000 */
[----:B------:R-:W-:Y:S01]  /*0490*/  IMAD.IADD R7, R0, 0x1, -R7 ;  /* 0x0000000100077824 */ /* 0x000fe200078e0a07 */
[----:B------:R-:W1:Y:S01]  /*04a0*/  @!UP0 S2UR UR7, SR_CgaCtaId ;  /* 0x00000000000789c3 */ /* 0x000e620000008800 */
[----:B------:R-:W-:Y:S01]  /*04b0*/  FMUL R13, R3, UR4 ;  /* 0x00000004030d7c20 */ /* 0x000fe20008400000 */
[----:B------:R-:W-:Y:S01]  /*04c0*/  UMOV UR4, 0x20 ;  /* 0x0000002000047882 */ /* 0x000fe20000000000 */
[----:B------:R-:W-:Y:S01]  /*04d0*/  IMAD R10, R10, 0x4, R7 ;  /* 0x000000040a0a7824 */ /* 0x000fe200078e0207 */
[----:B------:R-:W-:Y:S01]  /*04e0*/  @!UP0 UMOV UR6, 0x400 ;  /* 0x0000040000068882 */ /* 0x000fe20000000000 */
[----:B------:R-:W-:-:S04]  /*04f0*/  @!UP0 UIADD3 UR4, -UR4, 0x100000, URZ ;  /* 0x0010000004048890 */ /* 0x000fc8000fffe13f */
[----:B------:R-:W-:Y:S02]  /*0500*/  @!UP0 USHF.L.U32 UR5, UR4, 0xb, URZ ;  /* 0x0000000b04058899 */ /* 0x000fe4000800063f */
[----:B------:R-:W-:Y:S01]  /*0510*/  @!UP0 USHF.L.U32 UR4, UR4, 0x1, URZ ;  /* 0x0000000104048899 */ /* 0x000fe2000800063f */
[----:B---3--:R-:W-:Y:S01]  /*0520*/  ISETP.EQ.U32.AND P2, PT, R14, 0x1, PT ;  /* 0x000000010e00780c */ /* 0x008fe20003f42070 */
[----:B------:R-:W3:Y:S01]  /*0530*/  F2I.U32.TRUNC.NTZ R13, R13 ;  /* 0x0000000d000d7305 */ /* 0x000ee2000020f000 */
[C---:B------:R-:W-:Y:S01]  /*0540*/  LEA.HI R0, R10.reuse, R10, RZ, 0x1 ;  /* 0x0000000a0a007211 */ /* 0x040fe200078f08ff */
[----:B------:R-:W5:Y:S01]  /*0550*/  LDC R7, c[0x0][0x148] ;  /* 0x00005200ff077b82 */ /* 0x000f620000000800 */
[----:B------:R-:W-:Y:S02]  /*0560*/  IMAD.SHL.U32 R19, R10, 0x4, RZ ;  /* 0x000000040a137824 */ /* 0x000fe400078e00ff */
[----:B------:R-:W-:Y:S01]  /*0570*/  LOP3.LUT R11, R0, 0xfffffffe, RZ, 0xc0, !PT ;  /* 0xfffffffe000b7812 */ /* 0x000fe200078ec0ff */
[----:B0-----:R-:W-:Y:S01]  /*0580*/  IMAD.MOV R15, RZ, RZ, -R9 ;  /* 0x000000ffff0f7224 */ /* 0x001fe200078e0a09 */
[----:B------:R-:W-:-:S02]  /*0590*/  SHF.R.S32.HI R9, RZ, 0x1f, R2 ;  /* 0x0000001fff097819 */ /* 0x000fc40000011402 */
[----:B------:R-:W-:Y:S01]  /*05a0*/  LOP3.LUT R19, R10, 0xc, R19, 0x78, !PT ;  /* 0x0000000c0a137812 */ /* 0x000fe200078e7813 */
[----:B--2---:R-:W-:Y:S01]  /*05b0*/  IMAD R3, R12, R15, UR8 ;  /* 0x000000080c037e24 */ /* 0x004fe2000f8e020f */
[----:B------:R-:W-:Y:S01]  /*05c0*/  LEA.HI R9, R9, R2, RZ, 0x2 ;  /* 0x0000000209097211 */ /* 0x000fe200078f10ff */
[----:B------:R-:W-:Y:S01]  /*05d0*/  IMAD.IADD R0, R10, 0x1, -R11 ;  /* 0x000000010a007824 */ /* 0x000fe200078e0a0b */
[----:B------:R-:W-:Y:S01]  /*05e0*/  LOP3.LUT R11, R98, 0x7f, RZ, 0xc0, !PT ;  /* 0x0000007f620b7812 */ /* 0x000fe200078ec0ff */
[----:B------:R-:W-:Y:S01]  /*05f0*/  VIADD R10, R5, 0xffffffff ;  /* 0xffffffff050a7836 */ /* 0x000fe20000000000 */
[----:B------:R-:W-:Y:S01]  /*0600*/  LOP3.LUT R9, R9, 0xfffffffc, RZ, 0xc0, !PT ;  /* 0xfffffffc09097812 */ /* 0x000fe200078ec0ff */
[----:B---3--:R-:W-:Y:S01]  /*0610*/  IMAD.MOV R20, RZ, RZ, -R13 ;  /* 0x000000ffff147224 */ /* 0x008fe200078e0a0d */
[----:B------:R-:W-:Y:S01]  /*0620*/  ISETP.NE.AND P4, PT, R0, R3, PT ;  /* 0x000000030000720c */ /* 0x000fe20003f85270 */
[----:B-1----:R-:W-:Y:S01]  /*0630*/  @!UP0 ULEA UR6, UR7, UR6, 0x18 ;  /* 0x0000000607068291 */ /* 0x002fe2000f8ec03f */
[----:B------:R-:W-:Y:S01]  /*0640*/  ISETP.GE.U32.AND P6, PT, R10, 0x2, PT ;  /* 0x000000020a00780c */ /* 0x000fe20003fc6070 */
[----:B------:R-:W-:Y:S01]  /*0650*/  IMAD.IADD R0, R2, 0x1, -R9 ;  /* 0x0000000102007824 */ /* 0x000fe200078e0a09 */
[----:B------:R-:W-:Y:S01]  /*0660*/  VOTEU.ALL UP0, P0 ;  /* 0x00000000003f7886 */ /* 0x000fe20000000000 */
[----:B------:R-:W-:-:S03]  /*0670*/  LOP3.LUT P0, RZ, R8, 0x7, RZ, 0xc0, !PT ;  /* 0x0000000708ff7812 */ /* 0x000fc6000780c0ff */
[C---:B------:R-:W-:Y:S01]  /*0680*/  ISETP.NE.AND P1, PT, R0.reuse, 0x3, PT ;  /* 0x000000030000780c */ /* 0x040fe20003f25270 */
[----:B-----5:R-:W-:Y:S01]  /*0690*/  IMAD R9, R7, R20, R4 ;  /* 0x0000001407097224 */ /* 0x020fe200078e0204 */
[C---:B------:R-:W-:Y:S02]  /*06a0*/  ISETP.LT.U32.AND P0, PT, R19.reuse, 0x4, !P0 ;  /* 0x000000041300780c */ /* 0x040fe40004701070 */
[----:B------:R-:W-:Y:S01]  /*06b0*/  ISETP.EQ.OR P1, PT, R0, RZ, !P1 ;  /* 0x000000ff0000720c */ /* 0x000fe20004f22670 */
[----:B------:R-:W0:Y:S02]  /*06c0*/  FENCE.VIEW.ASYNC.S ;  /* 0x00000000000073c6 */ /* 0x000e240000000000 */
[----:B0-----:R0:W1:Y:S01]  /*06d0*/  @!UP0 SYNCS.EXCH.64 URZ, [UR6+0x30], UR4 ;  /* 0x00003004063f85b2 */ /* 0x0010620008000100 */
[----:B------:R-:W-:Y:S02]  /*06e0*/  @P4 LEA.HI R2, R19, R19, RZ, 0x1 ;  /* 0x0000001313024211 */ /* 0x000fe400078f08ff */
[----:B------:R-:W-:-:S02]  /*06f0*/  ISETP.EQ.AND P1, PT, R5, RZ, P1 ;  /* 0x000000ff0500720c */ /* 0x000fc40000f22270 */
[----:B------:R-:W-:Y:S02]  /*0700*/  @P4 SHF.R.S32.HI R2, RZ, 0x1, R2 ;  /* 0x00000001ff024819 */ /* 0x000fe40000011402 */
[----:B------:R-:W-:Y:S02]  /*0710*/  SEL R18, RZ, 0x1, !P1 ;  /* 0x00000001ff127807 */ /* 0x000fe40004800000 */
[----:B------:R-:W-:Y:S02]  /*0720*/  @P4 ISETP.NE.AND P5, PT, R2, R9, PT ;  /* 0x000000090200420c */ /* 0x000fe40003fa5270 */
[----:B------:R-:W-:Y:S02]  /*0730*/  SEL R9, RZ, 0x1, !P0 ;  /* 0x00000001ff097807 */ /* 0x000fe40004000000 */
[----:B------:R-:W-:Y:S02]  /*0740*/  @P4 SEL R22, RZ, 0x1, P5 ;  /* 0x00000001ff164807 */ /* 0x000fe40002800000 */
[----:B------:R-:W-:Y:S01]  /*0750*/  SEL R18, R18, 0x2, P6 ;  /* 0x0000000212127807 */ /* 0x000fe20003000000 */
[----:B------:R0:W2:Y:S01]  /*0760*/  @!UP1 SYNCS.EXCH.64 URZ, [UR6+0x38], UR4 ;  /* 0x00003804063f95b2 */ /* 0x0000a20008000100 */
[----:B------:R-:W-:Y:S01]  /*0770*/  LOP3.LUT R22, R22, R9, RZ, 0xc0, !PT ;  /* 0x0000000916167212 */ /* 0x000fe200078ec0ff */
[----:B------:R-:W-:Y:S01]  /*0780*/  NOP ;  /* 0x0000000000007918 */ /* 0x000fe20000000000 */
[----:B------:R-:W-:Y:S05]  /*0790*/  @!P2 BRA `(.L_x_3) ;  /* 0x000000000008a947 */ /* 0x000fea0003800000 */
[----:B-12-4-:R-:W-:Y:S01]  /*07a0*/  UCGABAR_ARV ;  /* 0x00000000000079c7 */ /* 0x016fe20008000000 */
[----:B------:R-:W-:Y:S05]  /*07b0*/  BRA `(.L_x_4) ;  /* 0x0000000000047947 */ /* 0x000fea0003800000 */
.L_x_3:
[----:B-12-4-:R-:W-:Y:S01]  /*07c0*/  NOP ;  /* 0x0000000000007918 */ /* 0x016fe20000000000 */
.L_x_4:
[----:B------:R-:W1:Y:S01]  /*07d0*/  LDC R2, c[0x0][0x65c] ;  /* 0x00019700ff027b82 */ /* 0x000e620000000800 */
[----:B------:R-:W-:Y:S01]  /*07e0*/  LOP3.LUT R5, R5, 0xfffff7ff, RZ, 0xc0, !PT ;  /* 0xfffff7ff05057812 */ /* 0x000fe200078ec0ff */
[----:B------:R-:W-:Y:S02]  /*07f0*/  IMAD.U32 R8, RZ, RZ, UR8 ;  /* 0x00000008ff087e24 */ /* 0x000fe4000f8e00ff */
[----:B------:R-:W-:Y:S01]  /*0800*/  IMAD.MOV.U32 R9, RZ, RZ, RZ ;  /* 0x000000ffff097224 */ /* 0x000fe200078e00ff */
[----:B-1----:R-:W-:-:S13]  /*0810*/  ISETP.NE.AND P1, PT, R2, 0x1, PT ;  /* 0x000000010200780c */ /* 0x002fda0003f25270 */
[----:B------:R-:W1:Y:S01]  /*0820*/  @P1 LDC R17, c[0x0][0x10] ;  /* 0x00000400ff111b82 */ /* 0x000e620000000800 */
[----:B------:R-:W-:Y:S01]  /*0830*/  @P1 LOP3.LUT R5, R5, 0x800, RZ, 0xfc, !PT ;  /* 0x0000080005051812 */ /* 0x000fe200078efcff */
[----:B------:R-:W-:Y:S02]  /*0840*/  @P1 IMAD.MOV.U32 R5, RZ, RZ, RZ ;  /* 0x000000ffff051224 */ /* 0x000fe400078e00ff */
[----:B------:R-:W-:-:S04]  /*0850*/  @P1 IMAD.MOV.U32 R15, RZ, RZ, RZ ;  /* 0x000000ffff0f1224 */ /* 0x000fc800078e00ff */
[----:B------:R-:W2:Y:S01]  /*0860*/  @!P1 LDC R13, c[0x0][0xc] ;  /* 0x00000300ff0d9b82 */ /* 0x000ea20000000800 */
[----:B0-----:R-:W-:Y:S01]  /*0870*/  ULDC UR4, c[0x0][0xc] ;  /* 0x0000030000047ab9 */ /* 0x001fe20000000800 */
[----:B------:R-:W-:Y:S01]  /*0880*/  ULDC UR5, c[0x0][0x10] ;  /* 0x0000040000057ab9 */ /* 0x000fe20000000800 */
[----:B------:R-:W-:Y:S01]  /*0890*/  ULDC UR6, c[0x0][0x14] ;  /* 0x0000050000067ab9 */ /* 0x000fe20000000800 */
[----:B------:R-:W-:-:S04]  /*08a0*/  UIMAD.WIDE.U32 UR4, UR4, UR5, URZ ;  /* 0x00000005040472a5 */ /* 0x000fc8000f8e003f */
[----:B------:R-:W-:Y:S02]  /*08b0*/  UIMAD.WIDE.U32 UR38, UR4, UR6, URZ ;  /* 0x00000006042672a5 */ /* 0x000fe4000f8e003f */
[----:B------:R-:W-:-:S04]  /*08c0*/  UIMAD UR41, UR5, UR6, URZ ;  /* 0x00000006052972a4 */ /* 0x000fc8000f8e023f */
[----:B------:R-:W-:Y:S01]  /*08d0*/  UIADD3 UR41, UR39, UR41, URZ ;  /* 0x0000002927297290 */ /* 0x000fe2000fffe03f */
[----:B-1----:R-:W-:-:S04]  /*08e0*/  @P1 IMAD.WIDE.U32 R16, R17, UR8, R4 ;  /* 0x0000000811101c25 */ /* 0x002fc8000f8e0004 */
[----:B------:R-:W-:Y:S02]  /*08f0*/  @P1 IMAD.IADD R17, R17, 0x1, R15 ;  /* 0x0000000111111824 */ /* 0x000fe400078e020f */
[----:B--2---:R-:W-:-:S04]  /*0900*/  @!P1 IMAD.WIDE.U32 R8, R4, R13, R8 ;  /* 0x0000000d04089225 */ /* 0x004fc800078e0008 */
[----:B------:R-:W-:Y:S02]  /*0910*/  @!P1 IMAD.MOV.U32 R16, RZ, RZ, R8 ;  /* 0x000000ffff109224 */ /* 0x000fe400078e0008 */
[----:B------:R-:W-:Y:S01]  /*0920*/  @!P1 IMAD.MOV.U32 R17, RZ, RZ, R9 ;  /* 0x000000ffff119224 */ /* 0x000fe200078e0009 */
[----:B------:R-:W-:Y:S06]  /*0930*/  @!P2 BRA `(.L_x_5) ;  /* 0x00000000000ca947 */ /* 0x000fec0003800000 */
[----:B------:R-:W-:Y:S01]  /*0940*/  UCGABAR_WAIT ;  /* 0x0000000000007dc7 */ /* 0x000fe20008000000 */
[----:B------:R-:W-:Y:S01]  /*0950*/  CCTL.IVALL ;  /* 0x00000000ff00798f */ /* 0x000fe20002000000 */
[----:B------:R-:W-:Y:S05]  /*0960*/  BRA `(.L_x_6) ;  /* 0x0000000000047947 */ /* 0x000fea0003800000 */
.L_x_5:
[----:B------:R-:W-:Y:S06]  /*0970*/  BAR.SYNC.DEFER_BLOCKING 0x0 ;  /* 0x0000000000007b1d */ /* 0x000fec0000010000 */
.L_x_6:
[----:B------:R-:W-:Y:S05]  /*0980*/  @!P3 BRA `(.L_x_7) ;  /* 0x000000700010b947 */ /* 0x000fea0003800000 */
[----:B------:R-:W-:-:S13]  /*0990*/  ISETP.GT.U32.AND P0, PT, R10, 0x1, PT ;  /* 0x000000010a00780c */ /* 0x000fda0003f04070 */
[----:B------:R-:W-:Y:S05]  /*09a0*/  @P0 EXIT ;  /* 0x000000000000094d */ /* 0x000fea0003800000 */
[----:B------:R-:W-:Y:S01]  /*09b0*/  ULDC.64 UR4, c[0x0][0x650] ;  /* 0x0001940000047ab9 */ /* 0x000fe20000000a00 */
[----:B------:R-:W-:Y:S01]  /*09c0*/  PRMT R0, RZ, 0x7610, R0 ;  /* 0x00007610ff007816 */ /* 0x000fe20000000000 */
[----:B------:R-:W-:Y:S01]  /*09d0*/  IMAD.MOV.U32 R113, RZ, RZ, -0x1 ;  /* 0xffffffffff717424 */ /* 0x000fe200078e00ff */
[----:B------:R-:W-:Y:S01]  /*09e0*/  ISETP.GE.U32.AND P0, PT, R16, UR4, PT ;  /* 0x0000000410007c0c */ /* 0x000fe2000bf06070 */
[----:B------:R-:W-:Y:S02]  /*09f0*/  IMAD.MOV.U32 R103, RZ, RZ, -0x1 ;  /* 0xffffffffff677424 */ /* 0x000fe400078e00ff */
[----:B------:R-:W-:Y:S01]  /*0a00*/  IMAD.MOV.U32 R23, RZ, RZ, -0x1 ;  /* 0xffffffffff177424 */ /* 0x000fe200078e00ff */
[----:B------:R-:W-:-:S13]  /*0a10*/  ISETP.GE.U32.AND.EX P0, PT, R17, UR5, PT, P0 ;  /* 0x0000000511007c0c */ /* 0x000fda000bf06100 */
[----:B------:R-:W-:Y:S05]  /*0a20*/  @P0 BRA `(.L_x_8) ;  /* 0x00000004002c0947 */ /* 0x000fea0003800000 */
[----:B------:R-:W0:Y:S01]  /*0a30*/  LDC.64 R24, c[0x0][0x628] ;  /* 0x00018a00ff187b82 */ /* 0x000e220000000a00 */
[----:B------:R-:W-:Y:S02]  /*0a40*/  IMAD.MOV.U32 R8, RZ, RZ, R16 ;  /* 0x000000ffff087224 */ /* 0x000fe400078e0010 */
[----:B------:R-:W-:-:S05]  /*0a50*/  IMAD.MOV.U32 R9, RZ, RZ, R17 ;  /* 0x000000ffff097224 */ /* 0x000fca00078e0011 */
[----:B------:R-:W1:Y:S08]  /*0a60*/  LDC R0, c[0x0][0x630] ;  /* 0x00018c00ff007b82 */ /* 0x000e700000000800 */
[----:B------:R-:W2:Y:S01]  /*0a70*/  LDC.64 R26, c[0x0][0x620] ;  /* 0x00018800ff1a7b82 */ /* 0x000ea20000000a00 */
[----:B0-----:R-:W-:-:S04]  /*0a80*/  ISETP.NE.U32.AND P0, PT, R24, RZ, PT ;  /* 0x000000ff1800720c */ /* 0x001fc80003f05070 */
[----:B------:R-:W-:-:S13]  /*0a90*/  ISETP.NE.AND.EX P0, PT, R25, RZ, PT, P0 ;  /* 0x000000ff1900720c */ /* 0x000fda0003f05300 */
[----:B-12---:R-:W-:Y:S05]  /*0aa0*/  @!P0 BRA `(.L_x_9) ;  /* 0x0000000000288947 */ /* 0x006fea0003800000 */
[----:B------:R-:W0:Y:S02]  /*0ab0*/  LDC R15, c[0x0][0x634] ;  /* 0x00018d00ff0f7b82 */ /* 0x000e240000000800 */
[----:B0-----:R-:W-:-:S05]  /*0ac0*/  IADD3 R15, P0, R16, R15, RZ ;  /* 0x0000000f100f7210 */ /* 0x001fca0007f1e0ff */
[----:B------:R-:W-:-:S04]  /*0ad0*/  IMAD.X R21, RZ, RZ, R17, P0 ;  /* 0x000000ffff157224 */ /* 0x000fc800000e0611 */
[----:B------:R-:W-:-:S04]  /*0ae0*/  IMAD.WIDE.U32 R8, R21, R24, RZ ;  /* 0x0000001815087225 */ /* 0x000fc800078e00ff */
[----:B------:R-:W-:-:S04]  /*0af0*/  IMAD.WIDE.U32 R12, P0, R15, R25, R8 ;  /* 0x000000190f0c7225 */ /* 0x000fc80007800008 */
[----:B------:R-:W-:-:S04]  /*0b00*/  IMAD.WIDE.U32 R8, R15, R24, RZ ;  /* 0x000000180f087225 */ /* 0x000fc800078e00ff */
[----:B------:R-:W-:Y:S01]  /*0b10*/  IMAD.X R15, RZ, RZ, RZ, P0 ;  /* 0x000000ffff0f7224 */ /* 0x000fe200000e06ff */
[----:B------:R-:W-:Y:S01]  /*0b20*/  IADD3 RZ, P0, R9, R12, RZ ;  /* 0x0000000c09ff7210 */ /* 0x000fe20007f1e0ff */
[----:B------:R-:W-:-:S04]  /*0b30*/  IMAD.MOV.U32 R14, RZ, RZ, R13 ;  /* 0x000000ffff0e7224 */ /* 0x000fc800078e000d */
[----:B------:R-:W-:-:S08]  /*0b40*/  IMAD.WIDE.U32.X R8, R21, R25, R14, P0 ;  /* 0x0000001915087225 */ /* 0x000fd000000e040e */
.L_x_9:
[----:B------:R-:W0:Y:S01]  /*0b50*/  LDC.64 R28, c[0x0][0x640] ;  /* 0x00019000ff1c7b82 */ /* 0x000e220000000a00 */
[--C-:B------:R-:W-:Y:S01]  /*0b60*/  SHF.R.U64 R30, R8, R0, R9.reuse ;  /* 0x00000000081e7219 */ /* 0x100fe20000001209 */
[----:B------:R-:W-:Y:S01]  /*0b70*/  IMAD R20, R7, R20, R4 ;  /* 0x0000001407147224 */ /* 0x000fe200078e0204 */
[----:B------:R-:W-:Y:S02]  /*0b80*/  SHF.R.U32.HI R0, RZ, R0, R9 ;  /* 0x00000000ff007219 */ /* 0x000fe40000011609 */
[----:B------:R-:W-:-:S03]  /*0b90*/  IADD3 R5, P0, RZ, -R30, RZ ;  /* 0x8000001eff057210 */ /* 0x000fc60007f1e0ff */
[----:B------:R-:W1:Y:S02]  /*0ba0*/  LDC R12, c[0x0][0x618] ;  /* 0x00018600ff0c7b82 */ /* 0x000e640000000800 */
[----:B------:R-:W-:-:S04]  /*0bb0*/  IMAD.X R9, RZ, RZ, ~R0, P0 ;  /* 0x000000ffff097224 */ /* 0x000fc800000e0e00 */
[-C--:B------:R-:W-:Y:S02]  /*0bc0*/  IMAD R0, R9, R26.reuse, RZ ;  /* 0x0000001a09007224 */ /* 0x080fe400078e02ff */
[----:B------:R-:W2:Y:S01]  /*0bd0*/  LDC R14, c[0x0][0x608] ;  /* 0x00018200ff0e7b82 */ /* 0x000ea20000000800 */
[----:B------:R-:W-:-:S04]  /*0be0*/  IMAD.WIDE.U32 R8, R5, R26, R16 ;  /* 0x0000001a05087225 */ /* 0x000fc800078e0010 */
[----:B------:R-:W-:Y:S02]  /*0bf0*/  IMAD R5, R5, R27, R0 ;  /* 0x0000001b05057224 */ /* 0x000fe400078e0200 */
[----:B------:R-:W-:Y:S01]  /*0c00*/  IMAD.MOV.U32 R27, RZ, RZ, 0x1 ;  /* 0x00000001ff1b7424 */ /* 0x000fe200078e00ff */
[----:B------:R-:W3:Y:S01]  /*0c10*/  LDC R24, c[0x0][0x658] ;  /* 0x00019600ff187b82 */ /* 0x000ee20000000800 */
[----:B------:R-:W-:Y:S01]  /*0c20*/  IMAD.IADD R5, R9, 0x1, R5 ;  /* 0x0000000109057824 */ /* 0x000fe200078e0205 */
[----:B0-----:R-:W-:Y:S01]  /*0c30*/  ISETP.NE.U32.AND P0, PT, R28, RZ, PT ;  /* 0x000000ff1c00720c */ /* 0x001fe20003f05070 */
[----:B------:R-:W-:-:S03]  /*0c40*/  IMAD.MOV.U32 R9, RZ, RZ, -0x1 ;  /* 0xffffffffff097424 */ /* 0x000fc600078e00ff */
[----:B------:R-:W-:Y:S02]  /*0c50*/  ISETP.NE.AND.EX P0, PT, R29, RZ, PT, P0 ;  /* 0x000000ff1d00720c */ /* 0x000fe40003f05300 */
[----:B------:R-:W0:Y:S01]  /*0c60*/  LDC R21, c[0x0][0x600] ;  /* 0x00018000ff157b82 */ /* 0x000e220000000800 */
[-CC-:B-1----:R-:W-:Y:S02]  /*0c70*/  SHF.R.U64 R10, R8, R12.reuse, R5.reuse ;  /* 0x0000000c080a7219 */ /* 0x182fe40000001205 */
[----:B------:R-:W-:-:S05]  /*0c80*/  SHF.R.U32.HI R5, RZ, R12, R5 ;  /* 0x0000000cff057219 */ /* 0x000fca0000011605 */
[----:B------:R-:W1:Y:S01]  /*0c90*/  LDC R23, c[0x0][0x648] ;  /* 0x00019200ff177b82 */ /* 0x000e620000000800 */
[-CC-:B--2---:R-:W-:Y:S02]  /*0ca0*/  SHF.R.U64 R32, R10, R14.reuse, R5.reuse ;  /* 0x0000000e0a207219 */ /* 0x184fe40000001205 */
[----:B------:R-:W-:-:S05]  /*0cb0*/  SHF.R.U32.HI R5, RZ, R14, R5 ;  /* 0x0000000eff057219 */ /* 0x000fca0000011605 */
[----:B------:R-:W2:Y:S01]  /*0cc0*/  LDC R25, c[0x0][0x638] ;  /* 0x00018e00ff197b82 */ /* 0x000ea20000000800 */
[-CC-:B---3--:R-:W-:Y:S02]  /*0cd0*/  SHF.R.U64 R14, R32, R24.reuse, R5.reuse ;  /* 0x00000018200e7219 */ /* 0x188fe40000001205 */
[-C--:B------:R-:W-:Y:S02]  /*0ce0*/  SHF.L.U32 R0, R9, R24.reuse, RZ ;  /* 0x0000001809007219 */ /* 0x080fe400000006ff */
[----:B------:R-:W-:Y:S01]  /*0cf0*/  SHF.R.U32.HI R5, RZ, R24, R5 ;  /* 0x00000018ff057219 */ /* 0x000fe20000011605 */
[----:B------:R-:W-:Y:S01]  /*0d00*/  IMAD.MOV.U32 R4, RZ, RZ, R14 ;  /* 0x000000ffff047224 */ /* 0x000fe200078e000e */
[----:B------:R-:W-:Y:S01]  /*0d10*/  LOP3.LUT R7, RZ, R0, RZ, 0x33, !PT ;  /* 0x00000000ff077212 */ /* 0x000fe200078e33ff */
[----:B------:R-:W3:Y:S01]  /*0d20*/  LDC R26, c[0x0][0x610] ;  /* 0x00018400ff1a7b82 */ /* 0x000ee20000000800 */
[----:B------:R-:W-:Y:S05]  /*0d30*/  @!P0 BRA `(.L_x_10) ;  /* 0x0000000000288947 */ /* 0x000fea0003800000 */
[----:B------:R-:W4:Y:S02]  /*0d40*/  LDC R13, c[0x0][0x64c] ;  /* 0x00019300ff0d7b82 */ /* 0x000f240000000800 */
[----:B----4-:R-:W-:-:S05]  /*0d50*/  IADD3 R13, P0, R14, R13, RZ ;  /* 0x0000000d0e0d7210 */ /* 0x010fca0007f1e0ff */
        /* <DEDUP_REMOVED lines=8> */
.L_x_10:
[----:B-1----:R-:W-:Y:S01]  /*0de0*/  SHF.R.U64 R4, R4, R23, R5 ;  /* 0x0000001704047219 */ /* 0x002fe20000001205 */
[----:B0-----:R-:W-:Y:S01]  /*0df0*/  VIADD R5, R21, 0xffffffff ;  /* 0xffffffff15057836 */ /* 0x001fe20000000000 */
[----:B------:R-:W-:Y:S01]  /*0e00*/  SHF.L.U32 R0, R27, R24, RZ ;  /* 0x000000181b007219 */ /* 0x000fe200000006ff */
[----:B------:R-:W-:Y:S01]  /*0e10*/  IMAD.MOV.U32 R23, RZ, RZ, R30 ;  /* 0x000000ffff177224 */ /* 0x000fe200078e001e */
[----:B------:R-:W-:Y:S01]  /*0e20*/  LOP3.LUT R7, R32, R7, RZ, 0xc0, !PT ;  /* 0x0000000720077212 */ /* 0x000fe200078ec0ff */
[----:B------:R-:W-:Y:S01]  /*0e30*/  IMAD.MOV R8, RZ, RZ, -R4 ;  /* 0x000000ffff087224 */ /* 0x000fe200078e0a04 */
[----:B------:R-:W-:Y:S02]  /*0e40*/  SEL R3, R3, R20, !P1 ;  /* 0x0000001403037207 */ /* 0x000fe40004800000 */
[----:B------:R-:W-:Y:S01]  /*0e50*/  LOP3.LUT R5, R10, R5, RZ, 0xc0, !PT ;  /* 0x000000050a057212 */ /* 0x000fe200078ec0ff */
[----:B------:R-:W-:Y:S02]  /*0e60*/  IMAD R4, R0, R4, R7 ;  /* 0x0000000400047224 */ /* 0x000fe400078e0207 */
[----:B--2---:R-:W-:-:S02]  /*0e70*/  IMAD R0, R8, R25, R14 ;  /* 0x0000001908007224 */ /* 0x004fc400078e020e */
[----:B---3--:R-:W-:Y:S02]  /*0e80*/  IMAD R3, R4, R26, R3 ;  /* 0x0000001a04037224 */ /* 0x008fe400078e0203 */
[----:B------:R-:W-:Y:S02]  /*0e90*/  IMAD.MOV.U32 R7, RZ, RZ, 0x1 ;  /* 0x00000001ff077424 */ /* 0x000fe400078e00ff */
[----:B------:R-:W-:-:S03]  /*0ea0*/  IMAD R4, R0, R21, R5 ;  /* 0x0000001500047224 */ /* 0x000fc600078e0205 */
[----:B------:R-:W-:Y:S02]  /*0eb0*/  PRMT R0, R7, 0x7610, R0 ;  /* 0x0000761007007816 */ /* 0x000fe40000000000 */
[----:B------:R-:W-:Y:S02]  /*0ec0*/  SEL R103, R4, R3, !P1 ;  /* 0x0000000304677207 */ /* 0x000fe40004800000 */
[----:B------:R-:W-:-:S07]  /*0ed0*/  SEL R113, R3, R4, !P1 ;  /* 0x0000000403717207 */ /* 0x000fce0004800000 */
.L_x_8:
[----:B------:R-:W-:-:S08]  /*0ee0*/  NOP ;  /* 0x0000000000007918 */ /* 0x000fd00000000000 */
[----:B------:R-:W0:Y:S02]  /*0ef0*/  USETMAXREG.TRY_ALLOC.CTAPOOL UP0, 0xe8 ;  /* 0x000000e8000079c8 */ /* 0x000e240008000600 */
[----:B0-----:R-:W-:-:S13]  /*0f00*/  PLOP3.LUT P0, PT, PT, PT, UP0, 0x80, 0x0 ;  /* 0x000000000000781c */ /* 0x001fda0003f0f008 */
[----:B------:R-:W-:Y:S05]  /*0f10*/  @!P0 BRA `(.L_x_8) ;  /* 0xfffffffc00f08947 */ /* 0x000fea000383ffff */
[----:B------:R-:W-:Y:S01]  /*0f20*/  ULDC.64 UR4, c[0x0][0x598] ;  /* 0x0001660000047ab9 */ /* 0x000fe20000000a00 */
[----:B------:R-:W-:Y:S01]  /*0f30*/  ULDC.64 UR36, c[0x0][0x208] ;  /* 0x0000820000247ab9 */ /* 0x000fe20000000a00 */
[----:B------:R-:W-:-:S04]  /*0f40*/  ISETP.NE.U32.AND P0, PT, RZ, UR4, PT ;  /* 0x00000004ff007c0c */ /* 0x000fc8000bf05070 */
[----:B------:R-:W-:-:S13]  /*0f50*/  ISETP.NE.AND.EX P0, PT, RZ, UR5, PT, P0 ;  /* 0x00000005ff007c0c */ /* 0x000fda000bf05300 */
[----:B------:R-:W-:Y:S05]  /*0f60*/  @!P0 BRA `(.L_x_11) ;  /* 0x00000000001c8947 */ /* 0x000fea0003800000 */
[----:B------:R-:W0:Y:S02]  /*0f70*/  LDC.64 R4, c[0x0][0x598] ;  /* 0x00016600ff047b82 */ /* 0x000e240000000a00 */
[----:B0-----:R-:W2:Y:S02]  /*0f80*/  LDG.E.64 R4, desc[UR36][R4.64] ;  /* 0x0000002404047981 */ /* 0x001ea4000c1e1b00 */
[----:B--2---:R-:W-:-:S04]  /*0f90*/  ISETP.NE.U32.AND P0, PT, R4, RZ, PT ;  /* 0x000000ff0400720c */ /* 0x004fc80003f05070 */
[----:B------:R-:W-:-:S13]  /*0fa0*/  ISETP.NE.AND.EX P0, PT, R5, RZ, PT, P0 ;  /* 0x000000ff0500720c */ /* 0x000fda0003f05300 */
[----:B------:R-:W-:Y:S05]  /*0fb0*/  @!P0 BRA `(.L_x_11) ;  /* 0x0000000000088947 */ /* 0x000fea0003800000 */
[----:B------:R0:W5:Y:S01]  /*0fc0*/  LD.E R90, desc[UR36][R4.64] ;  /* 0x00000024045a7980 */ /* 0x000162000c101900 */
[----:B------:R-:W-:Y:S05]  /*0fd0*/  BRA `(.L_x_12) ;  /* 0x0000000000247947 */ /* 0x000fea0003800000 */
.L_x_11:
[----:B------:R-:W-:Y:S02]  /*0fe0*/  ULDC.64 UR4, c[0x0][0x588] ;  /* 0x0001620000047ab9 */ /* 0x000fe40000000a00 */
[----:B------:R-:W-:-:S04]  /*0ff0*/  ISETP.NE.U32.AND P0, PT, RZ, UR4, PT ;  /* 0x00000004ff007c0c */ /* 0x000fc8000bf05070 */
[----:B------:R-:W-:-:S13]  /*1000*/  ISETP.NE.AND.EX P0, PT, RZ, UR5, PT, P0 ;  /* 0x00000005ff007c0c */ /* 0x000fda000bf05300 */
[----:B------:R-:W-:Y:S05]  /*1010*/  @!P0 BRA `(.L_x_13) ;  /* 0x00000000000c8947 */ /* 0x000fea0003800000 */
[----:B------:R-:W0:Y:S02]  /*1020*/  LDC.64 R90, c[0x0][0x588] ;  /* 0x00016200ff5a7b82 */ /* 0x000e240000000a00 */
[----:B0-----:R1:W5:Y:S01]  /*1030*/  LDG.E R90, desc[UR36][R90.64] ;  /* 0x000000245a5a7981 */ /* 0x001362000c1e1900 */
[----:B------:R-:W-:Y:S05]  /*1040*/  BRA `(.L_x_12) ;  /* 0x0000000000087947 */ /* 0x000fea0003800000 */
.L_x_13:
[----:B------:R-:W-:Y:S02]  /*1050*/  ULDC UR4, c[0x0][0x580] ;  /* 0x0001600000047ab9 */ /* 0x000fe40000000800 */
[----:B------:R-:W-:-:S07]  /*1060*/  IMAD.U32 R90, RZ, RZ, UR4 ;  /* 0x00000004ff5a7e24 */ /* 0x000fce000f8e00ff */
.L_x_12:
[----:B------:R-:W-:Y:S02]  /*1070*/  ULDC.64 UR4, c[0x0][0x5a0] ;  /* 0x0001680000047ab9 */ /* 0x000fe40000000a00 */
[----:B------:R-:W-:-:S04]  /*1080*/  ISETP.NE.U32.AND P0, PT, RZ, UR4, PT ;  /* 0x00000004ff007c0c */ /* 0x000fc8000bf05070 */
[----:B------:R-:W-:-:S13]  /*1090*/  ISETP.NE.AND.EX P0, PT, RZ, UR5, PT, P0 ;  /* 0x00000005ff007c0c */ /* 0x000fda000bf05300 */
[----:B------:R-:W-:Y:S05]  /*10a0*/  @!P0 BRA `(.L_x_14) ;  /* 0x00000000001c8947 */ /* 0x000fea0003800000 */
[----:B0-----:R-:W0:Y:S02]  /*10b0*/  LDC.64 R4, c[0x0][0x5a0] ;  /* 0x00016800ff047b82 */ /* 0x001e240000000a00 */
[----:B0-----:R-:W2:Y:S02]  /*10c0*/  LDG.E.64 R4, desc[UR36][R4.64] ;  /* 0x0000002404047981 */ /* 0x001ea4000c1e1b00 */
[----:B--2---:R-:W-:-:S04]  /*10d0*/  ISETP.NE.U32.AND P0, PT, R4, RZ, PT ;  /* 0x000000ff0400720c */ /* 0x004fc80003f05070 */
[----:B------:R-:W-:-:S13]  /*10e0*/  ISETP.NE.AND.EX P0, PT, R5, RZ, PT, P0 ;  /* 0x000000ff0500720c */ /* 0x000fda0003f05300 */
[----:B------:R-:W-:Y:S05]  /*10f0*/  @!P0 BRA `(.L_x_14) ;  /* 0x0000000000088947 */ /* 0x000fea0003800000 */
[----:B-1----:R0:W5:Y:S01]  /*1100*/  LD.E R91, desc[UR36][R4.64] ;  /* 0x00000024045b7980 */ /* 0x002162000c101900 */
[----:B------:R-:W-:Y:S05]  /*1110*/  BRA `(.L_x_15) ;  /* 0x0000000000247947 */ /* 0x000fea0003800000 */
.L_x_14:
[----:B------:R-:W-:Y:S02]  /*1120*/  ULDC.64 UR4, c[0x0][0x590] ;  /* 0x0001640000047ab9 */ /* 0x000fe40000000a00 */
[----:B------:R-:W-:-:S04]  /*1130*/  ISETP.NE.U32.AND P0, PT, RZ, UR4, PT ;  /* 0x00000004ff007c0c */ /* 0x000fc8000bf05070 */
[----:B------:R-:W-:-:S13]  /*1140*/  ISETP.NE.AND.EX P0, PT, RZ, UR5, PT, P0 ;  /* 0x00000005ff007c0c */ /* 0x000fda000bf05300 */
[----:B------:R-:W-:Y:S05]  /*1150*/  @!P0 BRA `(.L_x_16) ;  /* 0x00000000000c8947 */ /* 0x000fea0003800000 */
[----:B0-----:R-:W1:Y:S02]  /*1160*/  LDC.64 R4, c[0x0][0x590] ;  /* 0x00016400ff047b82 */ /* 0x001e640000000a00 */
[----:B-1----:R1:W5:Y:S01]  /*1170*/  LDG.E R91, desc[UR36][R4.64] ;  /* 0x00000024045b7981 */ /* 0x002362000c1e1900 */
[----:B------:R-:W-:Y:S05]  /*1180*/  BRA `(.L_x_15) ;  /* 0x0000000000087947 */ /* 0x000fea0003800000 */
.L_x_16:
[----:B------:R-:W-:Y:S02]  /*1190*/  ULDC UR4, c[0x0][0x584] ;  /* 0x0001610000047ab9 */ /* 0x000fe40000000800 */
[----:B-1----:R-:W-:-:S07]  /*11a0*/  IMAD.U32 R91, RZ, RZ, UR4 ;  /* 0x00000004ff5b7e24 */ /* 0x002fce000f8e00ff */
.L_x_15:
[----:B------:R-:W-:-:S13]  /*11b0*/  LOP3.LUT P0, RZ, R0, 0xff, RZ, 0xc0, !PT ;  /* 0x000000ff00ff7812 */ /* 0x000fda000780c0ff */
[----:B------:R-:W-:Y:S05]  /*11c0*/  @!P0 EXIT ;  /* 0x000000000000894d */ /* 0x000fea0003800000 */
[----:B------:R-:W2:Y:S01]  /*11d0*/  LDC R96, c[0x0][0x658] ;  /* 0x00019600ff607b82 */ /* 0x000ea20000000800 */
[----:B------:R-:W-:Y:S01]  /*11e0*/  ULDC.64 UR6, c[0x0][0x288] ;  /* 0x0000a20000067ab9 */ /* 0x000fe20000000a00 */
[----:B------:R-:W-:Y:S01]  /*11f0*/  LOP3.LUT R6, R6, 0x1, RZ, 0xc0, !PT ;  /* 0x0000000106067812 */ /* 0x000fe200078ec0ff */
[----:B------:R-:W-:Y:S01]  /*1200*/  UIADD3 UR4, UR7, 0x3f, URZ ;  /* 0x0000003f07047890 */ /* 0x000fe2000fffe03f */
[----:B------:R-:W-:Y:S01]  /*1210*/  SHF.R.U32.HI R0, RZ, 0x2, R98 ;  /* 0x00000002ff007819 */ /* 0x000fe20000011662 */
[----:B01----:R-:W-:Y:S01]  /*1220*/  IMAD.MOV.U32 R5, RZ, RZ, -0x1 ;  /* 0xffffffffff057424 */ /* 0x003fe200078e00ff */
[----:B------:R-:W-:Y:S01]  /*1230*/  SHF.R.U32.HI R11, RZ, 0x1, R11 ;  /* 0x00000001ff0b7819 */ /* 0x000fe2000001160b */
[----:B------:R-:W-:Y:S01]  /*1240*/  USHF.R.S32.HI UR5, URZ, 0x1f, UR4 ;  /* 0x0000001f3f057899 */ /* 0x000fe20008011404 */
[----:B------:R-:W0:Y:S01]  /*1250*/  LDC.64 R92, c[0x0][0x5c8] ;  /* 0x00017200ff5c7b82 */ /* 0x000e220000000a00 */
[----:B------:R-:W-:Y:S01]  /*1260*/  IMAD.SHL.U32 R3, R6, 0x40, RZ ;  /* 0x0000004006037824 */ /* 0x000fe200078e00ff */
[----:B------:R-:W-:Y:S01]  /*1270*/  LOP3.LUT R0, R0, 0x7, RZ, 0xc0, !PT ;  /* 0x0000000700007812 */ /* 0x000fe200078ec0ff */
[----:B------:R-:W-:Y:S01]  /*1280*/  ULEA.HI UR5, UR5, UR4, URZ, 0x6 ;  /* 0x0000000405057291 */ /* 0x000fe2000f8f303f */
[----:B------:R-:W-:Y:S01]  /*1290*/  LOP3.LUT R11, R11, 0x30, RZ, 0xc0, !PT ;  /* 0x000000300b0b7812 */ /* 0x000fe200078ec0ff */
[----:B------:R-:W-:Y:S01]  /*12a0*/  IMAD.MOV.U32 R7, RZ, RZ, 0x1 ;  /* 0x00000001ff077424 */ /* 0x000fe200078e00ff */
[--C-:B------:R-:W-:Y:S01]  /*12b0*/  LOP3.LUT R88, R3, 0x40, R0.reuse, 0xe2, !PT ;  /* 0x0000004003587812 */ /* 0x100fe200078ee200 */
[----:B------:R-:W-:Y:S01]  /*12c0*/  USHF.R.S32.HI UR43, URZ, 0x6, UR5 ;  /* 0x000000063f2b7899 */ /* 0x000fe20008011405 */
[----:B------:R-:W1:Y:S01]  /*12d0*/  LDC R100, c[0x0][0x600] ;  /* 0x00018000ff647b82 */ /* 0x000e620000000800 */
[-C--:B------:R-:W-:Y:S01]  /*12e0*/  IADD3 R3, RZ, -R11.reuse, -R0 ;  /* 0x8000000bff037210 */ /* 0x080fe20007ffe800 */
[----:B------:R-:W-:Y:S01]  /*12f0*/  IMAD.U32 R4, RZ, RZ, UR6 ;  /* 0x00000006ff047e24 */ /* 0x000fe2000f8e00ff */
[C---:B------:R-:W-:Y:S01]  /*1300*/  LOP3.LUT R97, R98.reuse, 0x3, RZ, 0xc0, !PT ;  /* 0x0000000362617812 */ /* 0x040fe200078ec0ff */
[----:B------:R-:W-:Y:S01]  /*1310*/  UISETP.LT.AND UP0, UPT, UR43, 0x1, UPT ;  /* 0x000000012b00788c */ /* 0x000fe2000bf01270 */
[----:B------:R-:W-:Y:S01]  /*1320*/  LOP3.LUT R99, R98, 0x80, RZ, 0xc0, !PT ;  /* 0x0000008062637812 */ /* 0x000fe200078ec0ff */
[----:B------:R-:W-:Y:S01]  /*1330*/  IMAD R3, R6, -0x40, R3 ;  /* 0xffffffc006037824 */ /* 0x000fe200078e0203 */
[----:B------:R-:W-:Y:S01]  /*1340*/  ULDC UR4, c[0x0][0x284] ;  /* 0x0000a10000047ab9 */ /* 0x000fe20000000800 */
[-C--:B--2---:R-:W-:Y:S01]  /*1350*/  SHF.L.U32 R5, R5, R96.reuse, RZ ;  /* 0x0000006005057219 */ /* 0x084fe200000006ff */
[----:B------:R-:W-:Y:S01]  /*1360*/  USEL UR44, UR43, 0x1, UP0 ;  /* 0x000000012b2c7887 */ /* 0x000fe20008000000 */
[----:B------:R-:W-:Y:S01]  /*1370*/  IMAD R97, R97, -0x2, R4 ;  /* 0xfffffffe61617824 */ /* 0x000fe200078e0204 */
[----:B------:R-:W-:Y:S01]  /*1380*/  LOP3.LUT R88, R88, R11, RZ, 0xfc, !PT ;  /* 0x0000000b58587212 */ /* 0x000fe200078efcff */
[----:B------:R-:W-:Y:S01]  /*1390*/  IMAD.SHL.U32 R98, R98, 0x2, RZ ;  /* 0x0000000262627824 */ /* 0x000fe200078e00ff */
[----:B------:R-:W-:Y:S01]  /*13a0*/  SHF.L.U32 R96, R7, R96, RZ ;  /* 0x0000006007607219 */ /* 0x000fe200000006ff */
[----:B------:R-:W-:Y:S01]  /*13b0*/  VIADD R102, R3, UR4 ;  /* 0x0000000403667c36 */ /* 0x000fe20008000000 */
[----:B------:R-:W-:Y:S01]  /*13c0*/  LOP3.LUT R118, R18, 0x1, RZ, 0xfc, !PT ;  /* 0x0000000112767812 */ /* 0x000fe200078efcff */
[----:B------:R-:W-:Y:S01]  /*13d0*/  IMAD.MOV.U32 R89, RZ, RZ, RZ ;  /* 0x000000ffff597224 */ /* 0x000fe200078e00ff */
[C-C-:B0-----:R-:W-:Y:S01]  /*13e0*/  SHF.L.U64.HI R94, R92.reuse, 0x7, R93.reuse ;  /* 0x000000075c5e7819 */ /* 0x141fe2000001025d */
[----:B------:R-:W-:Y:S01]  /*13f0*/  UIADD3 UR44, UR43, -UR44, URZ ;  /* 0x8000002c2b2c7290 */ /* 0x000fe2000fffe03f */
[C---:B------:R-:W-:Y:S01]  /*1400*/  SHF.L.U64.HI R95, R92.reuse, 0x3, R93 ;  /* 0x000000035c5f7819 */ /* 0x040fe2000001025d */
[C---:B------:R-:W-:Y:S01]  /*1410*/  IMAD.SHL.U32 R93, R92.reuse, 0x80, RZ ;  /* 0x000000805c5d7824 */ /* 0x040fe200078e00ff */
[----:B------:R-:W-:Y:S01]  /*1420*/  SHF.R.U32.HI R99, RZ, 0x7, R99 ;  /* 0x00000007ff637819 */ /* 0x000fe20000011663 */
[----:B------:R-:W-:Y:S01]  /*1430*/  IMAD.SHL.U32 R92, R92, 0x8, RZ ;  /* 0x000000085c5c7824 */ /* 0x000fe200078e00ff */
[----:B------:R-:W-:Y:S01]  /*1440*/  LOP3.LUT R101, RZ, R5, RZ, 0x33, !PT ;  /* 0x00000005ff657212 */ /* 0x000fe200078e33ff */
[----:B-1----:R-:W-:Y:S01]  /*1450*/  VIADD R100, R100, 0xffffffff ;  /* 0xffffffff64647836 */ /* 0x002fe20000000000 */
[----:B------:R-:W-:Y:S01]  /*1460*/  UMOV UR40, URZ ;  /* 0x0000003f00287c82 */ /* 0x000fe20008000000 */
[----:B------:R-:W-:-:S05]  /*1470*/  UMOV UR42, URZ ;  /* 0x0000003f002a7c82 */ /* 0x000fca0008000000 */
.L_x_160:
[----:B0-----:R-:W0:Y:S01]  /*1480*/  SHFL.IDX PT, R0, R99, RZ, 0x1f ;  /* 0x00001fff63007589 */ /* 0x001e2200000e0000 */
[----:B-1----:R-:W1:Y:S01]  /*1490*/  S2UR UR7, SR_CgaCtaId ;  /* 0x00000000000779c3 */ /* 0x002e620000008800 */
[----:B------:R-:W-:Y:S01]  /*14a0*/  UMOV UR6, 0x400 ;  /* 0x0000040000067882 */ /* 0x000fe20000000000 */
[----:B0-----:R-:W-:Y:S01]  /*14b0*/  R2UR UR4, R0 ;  /* 0x00000000000472ca */ /* 0x001fe200000e0000 */
[----:B-1----:R-:W-:-:S12]  /*14c0*/  ULEA UR6, UR7, UR6, 0x18 ;  /* 0x0000000607067291 */ /* 0x002fd8000f8ec03f */
[----:B------:R-:W-:-:S04]  /*14d0*/  ULEA.HI UR5, UR4, UR4, URZ, 0x1 ;  /* 0x0000000404057291 */ /* 0x000fc8000f8f083f */
[----:B------:R-:W-:-:S04]  /*14e0*/  ULOP3.LUT UR5, UR5, 0x7fffe, URZ, 0xc0, !UPT ;  /* 0x0007fffe05057892 */ /* 0x000fc8000f8ec03f */
[----:B------:R-:W-:-:S03]  /*14f0*/  UIADD3 UR5, UR4, -UR5, URZ ;  /* 0x8000000504057290 */ /* 0x000fc6000fffe03f */
[----:B------:R-:W-:Y:S01]  /*1500*/  ULDC UR4, c[0x0][0x28c] ;  /* 0x0000a30000047ab9 */ /* 0x000fe20000000800 */
[----:B------:R-:W-:Y:S01]  /*1510*/  ULEA UR5, UR5, UR6, 0xd ;  /* 0x0000000605057291 */ /* 0x000fe2000f8e683f */
[----:B------:R-:W-:-:S03]  /*1520*/  ISETP.LT.AND P0, PT, RZ, UR4, PT ;  /* 0x00000004ff007c0c */ /* 0x000fc6000bf01270 */
[----:B------:R-:W-:-:S04]  /*1530*/  UIADD3 UR5, UR5, 0x100, URZ ;  /* 0x0000010005057890 */ /* 0x000fc8000fffe03f */
[----:B------:R-:W-:-:S04]  /*1540*/  USHF.R.U32.HI UR5, URZ, 0x4, UR5 ;  /* 0x000000043f057899 */ /* 0x000fc80008011605 */
[----:B------:R-:W-:-:S04]  /*1550*/  ULOP3.LUT UR5, UR5, 0x3fff, URZ, 0xc0, !UPT ;  /* 0x00003fff05057892 */ /* 0x000fc8000f8ec03f */
[----:B------:R-:W-:Y:S01]  /*1560*/  ULOP3.LUT UR45, UR5, 0x10000, URZ, 0xfc, !UPT ;  /* 0x00010000052d7892 */ /* 0x000fe2000f8efc3f */
[----:B--234-:R-:W-:Y:S11]  /*1570*/  @P0 BRA `(.L_x_17) ;  /* 0x0000000000400947 */ /* 0x01cff60003800000 */
[----:B------:R-:W-:Y:S01]  /*1580*/  MOV R0, 0x0 ;  /* 0x0000000000007802 */ /* 0x000fe20000000f00 */
[----:B------:R-:W-:Y:S01]  /*1590*/  ULDC.64 UR4, c[0x4][0x68] ;  /* 0x01001a0000047ab9 */ /* 0x000fe20000000a00 */
[----:B------:R-:W-:Y:S01]  /*15a0*/  ULDC.64 UR6, c[0x4][0x8] ;  /* 0x0100020000067ab9 */ /* 0x000fe20000000a00 */
[----:B------:R-:W-:Y:S01]  /*15b0*/  IMAD.U32 R4, RZ, RZ, UR4 ;  /* 0x00000004ff047e24 */ /* 0x000fe2000f8e00ff */
[----:B------:R0:W1:Y:S01]  /*15c0*/  LDC.64 R14, c[0x4][R0] ;  /* 0x01000000000e7b82 */ /* 0x0000620000000a00 */
[----:B------:R-:W-:Y:S01]  /*15d0*/  IMAD.U32 R5, RZ, RZ, UR5 ;  /* 0x00000005ff057e24 */ /* 0x000fe2000f8e00ff */
[----:B------:R-:W-:Y:S01]  /*15e0*/  ULDC.64 UR4, c[0x4][0x70] ;  /* 0x01001c0000047ab9 */ /* 0x000fe20000000a00 */
[----:B------:R-:W-:Y:S02]  /*15f0*/  IMAD.U32 R10, RZ, RZ, UR6 ;  /* 0x00000006ff0a7e24 */ /* 0x000fe4000f8e00ff */
[----:B------:R-:W-:Y:S02]  /*1600*/  IMAD.U32 R6, RZ, RZ, UR4 ;  /* 0x00000004ff067e24 */ /* 0x000fe4000f8e00ff */
[----:B------:R-:W-:-:S02]  /*1610*/  IMAD.U32 R7, RZ, RZ, UR5 ;  /* 0x00000005ff077e24 */ /* 0x000fc4000f8e00ff */
[----:B------:R-:W-:Y:S02]  /*1620*/  IMAD.U32 R11, RZ, RZ, UR7 ;  /* 0x00000007ff0b7e24 */ /* 0x000fe4000f8e00ff */
[----:B------:R-:W-:Y:S02]  /*1630*/  IMAD.MOV.U32 R8, RZ, RZ, 0x1e1 ;  /* 0x000001e1ff087424 */ /* 0x000fe400078e00ff */
[----:B------:R-:W-:Y:S02]  /*1640*/  IMAD.MOV.U32 R12, RZ, RZ, 0x1 ;  /* 0x00000001ff0c7424 */ /* 0x000fe400078e00ff */
[----:B0-----:R-:W-:-:S07]  /*1650*/  IMAD.MOV.U32 R13, RZ, RZ, RZ ;  /* 0x000000ffff0d7224 */ /* 0x001fce00078e00ff */
[----:B------:R-:W-:-:S07]  /*1660*/  LEPC R20, `(.L_x_17) ;  /* 0x000000001014794e */ /* 0x000fce0000000000 */
[----:B-1---5:R-:W-:Y:S05]  /*1670*/  CALL.ABS.NOINC R14 ;  /* 0x000000000e007343 */ /* 0x022fea0003c00000 */
.L_x_17:
[----:B------:R-:W-:-:S13]  /*1680*/  ISETP.NE.AND P0, PT, R118, 0x3, PT ;  /* 0x000000037600780c */ /* 0x000fda0003f05270 */
[----:B------:R-:W-:Y:S05]  /*1690*/  @!P0 BRA `(.L_x_18) ;  /* 0x0000000000048947 */ /* 0x000fea0003800000 */
[----:B------:R-:W-:Y:S01]  /*16a0*/  BPT.TRAP 0x1 ;  /* 0x000000040000795c */ /* 0x000fe20000300000 */
.L_x_18:
[----:B------:R-:W0:Y:S01]  /*16b0*/  S2UR UR5, SR_CgaCtaId ;  /* 0x00000000000579c3 */ /* 0x000e220000008800 */
[----:B------:R-:W-:Y:S01]  /*16c0*/  UMOV UR4, 0x400 ;  /* 0x0000040000047882 */ /* 0x000fe20000000000 */
[----:B------:R-:W-:Y:S02]  /*16d0*/  IMAD.U32 R0, RZ, RZ, UR40 ;  /* 0x00000028ff007e24 */ /* 0x000fe4000f8e00ff */
[----:B------:R-:W-:-:S03]  /*16e0*/  IMAD.U32 R3, RZ, RZ, UR42 ;  /* 0x0000002aff037e24 */ /* 0x000fc6000f8e00ff */
[----:B------:R-:W-:Y:S01]  /*16f0*/  SHF.L.U32 R0, R0, 0x1f, RZ ;  /* 0x0000001f00007819 */ /* 0x000fe200000006ff */
[----:B0-----:R-:W-:-:S06]  /*1700*/  ULEA UR4, UR5, UR4, 0x18 ;  /* 0x0000000405047291 */ /* 0x001fcc000f8ec03f */
[----:B------:R-:W-:-:S04]  /*1710*/  IMAD.U32 R6, RZ, RZ, UR4 ;  /* 0x00000004ff067e24 */ /* 0x000fc8000f8e00ff */
[----:B------:R-:W-:-:S04]  /*1720*/  IMAD R3, R3, 0x8, R6 ;  /* 0x0000000803037824 */ /* 0x000fc800078e0206 */
[----:B------:R0:W1:Y:S01]  /*1730*/  SYNCS.PHASECHK.TRANS64.TRYWAIT P1, [R3+URZ], R0 ;  /* 0x00000000030075a7 */ /* 0x000062000802017f */
[----:B------:R-:W-:Y:S05]  /*1740*/  @!P0 BRA `(.L_x_19) ;  /* 0x0000000000048947 */ /* 0x000fea0003800000 */
[----:B------:R-:W-:Y:S01]  /*1750*/  BPT.TRAP 0x1 ;  /* 0x000000040000795c */ /* 0x000fe20000300000 */
.L_x_19:
[----:B------:R-:W-:-:S05]  /*1760*/  IMAD.U32 R4, RZ, RZ, UR44 ;  /* 0x0000002cff047e24 */ /* 0x000fca000f8e00ff */
[----:B------:R-:W-:Y:S01]  /*1770*/  ISETP.GE.AND P2, PT, R4, 0x1, PT ;  /* 0x000000010400780c */ /* 0x000fe20003f46270 */
[----:B-1----:R-:W-:-:S12]  /*1780*/  @P1 BRA `(.L_x_20) ;  /* 0x0000000000081947 */ /* 0x002fd80003800000 */
[----:B------:R-:W1:Y:S02]  /*1790*/  SYNCS.PHASECHK.TRANS64.TRYWAIT P1, [R3+URZ], R0 ;  /* 0x00000000030075a7 */ /* 0x000e64000802017f */
[----:B-1----:R-:W-:Y:S05]  /*17a0*/  @!P1 BRA `(.L_x_21) ;  /* 0x0000007800049947 */ /* 0x002fea0003800000 */
.L_x_20:
[----:B------:R-:W-:Y:S05]  /*17b0*/  WARPSYNC.ALL ;  /* 0x0000000000007948 */ /* 0x000fea0003800000 */
[----:B------:R-:W-:Y:S01]  /*17c0*/  R2UR UR4, R6 ;  /* 0x00000000060472ca */ /* 0x000fe200000e0000 */
[----:B------:R-:W-:Y:S01]  /*17d0*/  ULEA UR8, UR42, UR45, 0xc ;  /* 0x0000002d2a087291 */ /* 0x000fe2000f8e603f */
[----:B------:R-:W-:Y:S01]  /*17e0*/  WARPGROUP.ARRIVE ;  /* 0x00000000000079c5 */ /* 0x000fe20000000000 */
[----:B------:R-:W-:Y:S01]  /*17f0*/  UMOV UR9, 0x40000040 ;  /* 0x4000004000097882 */ /* 0x000fe20000000000 */
[----:B------:R-:W-:Y:S01]  /*1800*/  UMOV UR11, 0x40000040 ;  /* 0x40000040000b7882 */ /* 0x000fe20000000000 */
[----:B------:R-:W-:Y:S01]  /*1810*/  UIADD3 UR12, UR8, 0x400, URZ ;  /* 0x00000400080c7890 */ /* 0x000fe2000fffe03f */
[----:B------:R-:W-:Y:S01]  /*1820*/  UMOV UR15, UR11 ;  /* 0x0000000b000f7c82 */ /* 0x000fe20008000000 */
[----:B------:R-:W-:Y:S01]  /*1830*/  UMOV UR13, 0x40000040 ;  /* 0x40000040000d7882 */ /* 0x000fe20000000000 */
[----:B------:R-:W-:-:S05]  /*1840*/  UIADD3 UR5, UR8, 0x402, URZ ;  /* 0x0000040208057890 */ /* 0x000fca000fffe03f */
[----:B------:R-:W-:-:S04]  /*1850*/  UIADD3 UR4, UR4, 0x20100, URZ ;  /* 0x0002010004047890 */ /* 0x000fc8000fffe03f */
[----:B------:R-:W-:-:S04]  /*1860*/  USHF.R.U32.HI UR4, URZ, 0x4, UR4 ;  /* 0x000000043f047899 */ /* 0x000fc80008011604 */
[----:B------:R-:W-:-:S04]  /*1870*/  ULOP3.LUT UR4, UR4, 0x3fff, URZ, 0xc0, !UPT ;  /* 0x00003fff04047892 */ /* 0x000fc8000f8ec03f */
[----:B------:R-:W-:-:S04]  /*1880*/  ULOP3.LUT UR4, UR4, 0x10000, URZ, 0xfc, !UPT ;  /* 0x0001000004047892 */ /* 0x000fc8000f8efc3f */
[----:B------:R-:W-:-:S07]  /*1890*/  ULEA UR6, UR42, UR4, 0xa ;  /* 0x000000042a067291 */ /* 0x000fce000f8e503f */
[----:B------:R-:W-:Y:S02]  /*18a0*/  UMOV UR10, UR6 ;  /* 0x00000006000a7c82 */ /* 0x000fe40008000000 */
[----:B------:R-:W-:Y:S01]  /*18b0*/  HGMMA.64x64x8.F32.TF32 R56, gdesc[UR8], RZ, !UPT, gsb0 ;  /* 0x04e00000083879f0 */ /* 0x000fe2000c0028ff */
[----:B------:R-:W-:Y:S01]  /*18c0*/  UMOV UR14, UR10 ;  /* 0x0000000a000e7c82 */ /* 0x000fe20008000000 */
[----:B------:R-:W-:Y:S01]  /*18d0*/  UIADD3 UR10, UR6, 0x206, URZ ;  /* 0x00000206060a7890 */ /* 0x000fe2000fffe03f */
[----:B------:R-:W-:Y:S01]  /*18e0*/  UMOV UR9, 0x40000040 ;  /* 0x4000004000097882 */ /* 0x000fe20000000000 */
[----:B------:R-:W-:Y:S01]  /*18f0*/  UMOV UR11, 0x40000040 ;  /* 0x40000040000b7882 */ /* 0x000fe20000000000 */
[----:B------:R-:W-:Y:S02]  /*1900*/  WARPGROUP.DEPBAR.LE gsb0, 0x0 ;  /* 0x00008000000079c5 */ /* 0x000fe40000010000 */
[----:B------:R-:W-:-:S06]  /*1910*/  WARPGROUP.ARRIVE ;  /* 0x00000000000079c5 */ /* 0x000fcc0000000000 */
[----:B------:R-:W-:Y:S01]  /*1920*/  HGMMA.64x64x8.F32.TF32 R24, gdesc[UR12], RZ, !UPT, gsb0 ;  /* 0x04e000000c1879f0 */ /* 0x000fe2000c0028ff */
[----:B------:R-:W-:Y:S02]  /*1930*/  UIADD3 UR12, UR8, 0x2, URZ ;  /* 0x00000002080c7890 */ /* 0x000fe4000fffe03f */
[----:B------:R-:W-:Y:S01]  /*1940*/  UIADD3 UR14, UR6, 0x2, URZ ;  /* 0x00000002060e7890 */ /* 0x000fe2000fffe03f */
[----:B------:R-:W-:Y:S01]  /*1950*/  UMOV UR13, 0x40000040 ;  /* 0x40000040000d7882 */ /* 0x000fe20000000000 */
[----:B------:R-:W-:Y:S01]  /*1960*/  UMOV UR15, 0x40000040 ;  /* 0x40000040000f7882 */ /* 0x000fe20000000000 */
[----:B------:R-:W-:Y:S02]  /*1970*/  WARPGROUP.DEPBAR.LE gsb0, 0x0 ;  /* 0x00008000000079c5 */ /* 0x000fe40000010000 */
[----:B------:R-:W-:-:S06]  /*1980*/  WARPGROUP.ARRIVE ;  /* 0x00000000000079c5 */ /* 0x000fcc0000000000 */
[----:B------:R-:W-:Y:S01]  /*1990*/  HGMMA.64x64x8.F32.TF32 R56, gdesc[UR12], R56, gsb0 ;  /* 0x04e000000c3879f0 */ /* 0x000fe20008002838 */
[----:B------:R-:W-:Y:S01]  /*19a0*/  UMOV UR12, UR5 ;  /* 0x00000005000c7c82 */ /* 0x000fe20008000000 */
[----:B------:R-:W-:Y:S01]  /*19b0*/  UMOV UR13, 0x40000040 ;  /* 0x40000040000d7882 */ /* 0x000fe20000000000 */
[----:B------:R-:W-:Y:S01]  /*19c0*/  UIADD3 UR5, UR8, 0x404, URZ ;  /* 0x0000040408057890 */ /* 0x000fe2000fffe03f */
[----:B------:R-:W-:Y:S02]  /*19d0*/  WARPGROUP.DEPBAR.LE gsb0, 0x0 ;  /* 0x00008000000079c5 */ /* 0x000fe40000010000 */
[----:B------:R-:W-:-:S06]  /*19e0*/  WARPGROUP.ARRIVE ;  /* 0x00000000000079c5 */ /* 0x000fcc0000000000 */
[----:B------:R-:W-:Y:S01]  /*19f0*/  HGMMA.64x64x8.F32.TF32 R24, gdesc[UR12], R24, gsb0 ;  /* 0x04e000000c1879f0 */ /* 0x000fe20008002818 */
        /* <DEDUP_REMOVED lines=56> */
[----:B------:R-:W-:Y:S01]  /*1d80*/  UIADD3 UR6, UR8, 0xc06, URZ ;  /* 0x00000c0608067890 */ /* 0x000fe2000fffe03f */
[----:B------:R-:W-:Y:S02]  /*1d90*/  WARPGROUP.DEPBAR.LE gsb0, 0x0 ;  /* 0x00008000000079c5 */ /* 0x000fe40000010000 */
[----:B------:R-:W-:-:S06]  /*1da0*/  WARPGROUP.ARRIVE ;  /* 0x00000000000079c5 */ /* 0x000fcc0000000000 */
[----:B------:R-:W-:Y:S01]  /*1db0*/  HGMMA.64x64x8.F32.TF32 R56, gdesc[UR12], R56, gsb0 ;  /* 0x04e000000c3879f0 */ /* 0x000fe20008002838 */
[----:B------:R-:W-:Y:S01]  /*1dc0*/  UMOV UR12, UR5 ;  /* 0x00000005000c7c82 */ /* 0x000fe20008000000 */
[----:B------:R-:W-:Y:S01]  /*1dd0*/  UMOV UR13, 0x40000040 ;  /* 0x40000040000d7882 */ /* 0x000fe20000000000 */
[----:B------:R-:W-:-:S07]  /*1de0*/  UIADD3 UR5, UR8, 0x806, URZ ;  /* 0x0000080608057890 */ /* 0x000fce000fffe03f */
[----:B------:R-:W-:Y:S01]  /*1df0*/  UMOV UR8, UR5 ;  /* 0x0000000500087c82 */ /* 0x000fe20008000000 */
[----:B------:R-:W-:Y:S02]  /*1e00*/  WARPGROUP.DEPBAR.LE gsb0, 0x0 ;  /* 0x00008000000079c5 */ /* 0x000fe40000010000 */
[----:B------:R-:W-:-:S06]  /*1e10*/  WARPGROUP.ARRIVE ;  /* 0x00000000000079c5 */ /* 0x000fcc0000000000 */
[----:B------:R-:W-:Y:S03]  /*1e20*/  HGMMA.64x64x8.F32.TF32 R24, gdesc[UR12], R24, gsb0 ;  /* 0x04e000000c1879f0 */ /* 0x000fe60008002818 */
[----:B------:R-:W-:Y:S02]  /*1e30*/  WARPGROUP.DEPBAR.LE gsb0, 0x0 ;  /* 0x00008000000079c5 */ /* 0x000fe40000010000 */
[----:B------:R-:W-:-:S06]  /*1e40*/  WARPGROUP.ARRIVE ;  /* 0x00000000000079c5 */ /* 0x000fcc0000000000 */
[----:B------:R-:W-:Y:S01]  /*1e50*/  HGMMA.64x64x8.F32.TF32 R56, gdesc[UR8], R56, gsb0 ;  /* 0x04e00000083879f0 */ /* 0x000fe20008002838 */
[----:B------:R-:W-:Y:S01]  /*1e60*/  UMOV UR8, UR6 ;  /* 0x0000000600087c82 */ /* 0x000fe20008000000 */
[----:B------:R-:W-:Y:S01]  /*1e70*/  UMOV UR9, 0x40000040 ;  /* 0x4000004000097882 */ /* 0x000fe20000000000 */
[----:B------:R-:W-:Y:S02]  /*1e80*/  WARPGROUP.DEPBAR.LE gsb0, 0x0 ;  /* 0x00008000000079c5 */ /* 0x000fe40000010000 */
[----:B------:R-:W-:-:S06]  /*1e90*/  WARPGROUP.ARRIVE ;  /* 0x00000000000079c5 */ /* 0x000fcc0000000000 */
[----:B------:R-:W-:Y:S03]  /*1ea0*/  HGMMA.64x64x8.F32.TF32 R24, gdesc[UR8], R24, gsb0 ;  /* 0x04e00000081879f0 */ /* 0x000fe60008002818 */
[----:B------:R-:W-:Y:S02]  /*1eb0*/  WARPGROUP.DEPBAR.LE gsb0, 0x0 ;  /* 0x00008000000079c5 */ /* 0x000fe40000010000 */
[----:B------:R-:W-:Y:S05]  /*1ec0*/  @!P2 BRA `(.L_x_22) ;  /* 0x000000080058a947 */ /* 0x000fea0003800000 */
[----:B------:R-:W-:Y:S01]  /*1ed0*/  UIADD3 UR5, UR42, 0x1, URZ ;  /* 0x000000012a057890 */ /* 0x000fe2000fffe03f */
[----:B01----:R-:W-:Y:S02]  /*1ee0*/  IMAD.U32 R0, RZ, RZ, UR44 ;  /* 0x0000002cff007e24 */ /* 0x003fe4000f8e00ff */
[----:B------:R-:W-:Y:S01]  /*1ef0*/  IMAD.U32 R3, RZ, RZ, UR42 ;  /* 0x0000002aff037e24 */ /* 0x000fe2000f8e00ff */
[----:B------:R-:W-:-:S04]  /*1f00*/  UISETP.NE.AND UP0, UPT, UR5, 0x2, UPT ;  /* 0x000000020500788c */ /* 0x000fc8000bf05270 */
[----:B------:R-:W-:Y:S02]  /*1f10*/  USEL UR6, URZ, 0x1, UP0 ;  /* 0x000000013f067887 */ /* 0x000fe40008000000 */
[----:B------:R-:W-:Y:S02]  /*1f20*/  USEL UR5, UR5, URZ, UP0 ;  /* 0x0000003f05057287 */ /* 0x000fe40008000000 */
[----:B------:R-:W-:-:S06]  /*1f30*/  ULOP3.LUT UR6, UR40, UR6, URZ, 0x3c, !UPT ;  /* 0x0000000628067292 */ /* 0x000fcc000f8e3c3f */
[----:B------:R-:W-:-:S07]  /*1f40*/  IMAD.U32 R7, RZ, RZ, UR6 ;  /* 0x00000006ff077e24 */ /* 0x000fce000f8e00ff */
.L_x_29:
[----:B------:R-:W-:Y:S05]  /*1f50*/  @!P0 BRA `(.L_x_23) ;  /* 0x0000000000048947 */ /* 0x000fea0003800000 */
[----:B------:R-:W-:Y:S01]  /*1f60*/  BPT.TRAP 0x1 ;  /* 0x000000040000795c */ /* 0x000fe20000300000 */
.L_x_23:
[----:B------:R-:W0:Y:S01]  /*1f70*/  S2UR UR7, SR_CgaCtaId ;  /* 0x00000000000779c3 */ /* 0x000e220000008800 */
[----:B------:R-:W-:Y:S01]  /*1f80*/  UMOV UR6, 0x400 ;  /* 0x0000040000067882 */ /* 0x000fe20000000000 */
[----:B------:R-:W-:Y:S01]  /*1f90*/  IMAD.U32 R5, RZ, RZ, UR5 ;  /* 0x00000005ff057e24 */ /* 0x000fe2000f8e00ff */
[----:B------:R-:W-:Y:S01]  /*1fa0*/  SHF.L.U32 R4, R7, 0x1f, RZ ;  /* 0x0000001f07047819 */ /* 0x000fe200000006ff */
[----:B0-----:R-:W-:-:S06]  /*1fb0*/  ULEA UR6, UR7, UR6, 0x18 ;  /* 0x0000000607067291 */ /* 0x001fcc000f8ec03f */
[----:B------:R-:W-:-:S04]  /*1fc0*/  IMAD.U32 R6, RZ, RZ, UR6 ;  /* 0x00000006ff067e24 */ /* 0x000fc8000f8e00ff */
[----:B------:R-:W-:-:S04]  /*1fd0*/  IMAD R5, R5, 0x8, R6 ;  /* 0x0000000805057824 */ /* 0x000fc800078e0206 */
[----:B------:R0:W1:Y:S01]  /*1fe0*/  SYNCS.PHASECHK.TRANS64.TRYWAIT P1, [R5+URZ], R4 ;  /* 0x00000004050075a7 */ /* 0x000062000802017f */
[----:B------:R-:W-:Y:S05]  /*1ff0*/  @!P0 BRA `(.L_x_24) ;  /* 0x0000000000048947 */ /* 0x000fea0003800000 */
[----:B------:R-:W-:Y:S01]  /*2000*/  BPT.TRAP 0x1 ;  /* 0x000000040000795c */ /* 0x000fe20000300000 */
.L_x_24:
[----:B-1----:R-:W-:Y:S05]  /*2010*/  @P1 BRA `(.L_x_25) ;  /* 0x0000000000081947 */ /* 0x002fea0003800000 */
[----:B------:R-:W1:Y:S02]  /*2020*/  SYNCS.PHASECHK.TRANS64.TRYWAIT P1, [R5+URZ], R4 ;  /* 0x00000004050075a7 */ /* 0x000e64000802017f */
[----:B-1----:R-:W-:Y:S05]  /*2030*/  @!P1 BRA `(.L_x_26) ;  /* 0x0000006c00f49947 */ /* 0x002fea0003800000 */
.L_x_25:
[----:B------:R-:W-:Y:S01]  /*2040*/  ULEA UR8, UR5, UR4, 0xa ;  /* 0x0000000405087291 */ /* 0x000fe2000f8e503f */
[----:B------:R-:W-:Y:S01]  /*2050*/  WARPGROUP.ARRIVE ;  /* 0x00000000000079c5 */ /* 0x000fe20000000000 */
[----:B------:R-:W-:Y:S01]  /*2060*/  ULEA UR6, UR5, UR45, 0xc ;  /* 0x0000002d05067291 */ /* 0x000fe2000f8e603f */
[----:B------:R-:W-:Y:S01]  /*2070*/  UMOV UR15, 0x40000040 ;  /* 0x40000040000f7882 */ /* 0x000fe20000000000 */
[----:B------:R-:W-:Y:S02]  /*2080*/  UMOV UR13, 0x40000040 ;  /* 0x40000040000d7882 */ /* 0x000fe40000000000 */
[----:B------:R-:W-:Y:S01]  /*2090*/  UIADD3 UR7, UR6, 0x400, URZ ;  /* 0x0000040006077890 */ /* 0x000fe2000fffe03f */
[----:B------:R-:W-:Y:S02]  /*20a0*/  UMOV UR14, UR8 ;  /* 0x00000008000e7c82 */ /* 0x000fe40008000000 */
[----:B------:R-:W-:Y:S01]  /*20b0*/  UMOV UR12, UR6 ;  /* 0x00000006000c7c82 */ /* 0x000fe20008000000 */
[----:B------:R-:W-:Y:S01]  /*20c0*/  UIADD3 UR10, UR8, 0x206, URZ ;  /* 0x00000206080a7890 */ /* 0x000fe2000fffe03f */
[----:B------:R-:W-:Y:S01]  /*20d0*/  HGMMA.64x64x8.F32.TF32 R56, gdesc[UR12], R56, gsb0 ;  /* 0x04e000000c3879f0 */ /* 0x000fe20008002838 */
[----:B------:R-:W-:Y:S01]  /*20e0*/  UMOV UR13, 0x40000040 ;  /* 0x40000040000d7882 */ /* 0x000fe20000000000 */
[----:B------:R-:W-:Y:S01]  /*20f0*/  UMOV UR12, UR7 ;  /* 0x00000007000c7c82 */ /* 0x000fe20008000000 */
[----:B------:R-:W-:Y:S01]  /*2100*/  UIADD3 UR7, UR6, 0x402, URZ ;  /* 0x0000040206077890 */ /* 0x000fe2000fffe03f */
[----:B------:R-:W-:Y:S01]  /*2110*/  UMOV UR11, 0x40000040 ;  /* 0x40000040000b7882 */ /* 0x000fe20000000000 */
[----:B------:R-:W-:Y:S01]  /*2120*/  UMOV UR9, 0x40000040 ;  /* 0x4000004000097882 */ /* 0x000fe20000000000 */
[----:B------:R-:W-:-:S02]  /*2130*/  WARPGROUP.DEPBAR.LE gsb0, 0x0 ;  /* 0x00008000000079c5 */ /* 0x000fc40000010000 */
        /* <DEDUP_REMOVED lines=71> */
[----:B------:R-:W-:Y:S02]  /*25b0*/  UIADD3 UR8, UR6, 0x806, URZ ;  /* 0x0000080606087890 */ /* 0x000fe4000fffe03f */
[----:B------:R-:W-:Y:S01]  /*25c0*/  UIADD3 UR6, UR6, 0xc06, URZ ;  /* 0x00000c0606067890 */ /* 0x000fe2000fffe03f */
        /* <DEDUP_REMOVED lines=18> */
[----:B------:R-:W-:Y:S01]  /*26f0*/  BPT.TRAP 0x1 ;  /* 0x000000040000795c */ /* 0x000fe20000300000 */
.L_x_27:
[----:B------:R-:W-:-:S13]  /*2700*/  ISETP.NE.AND P1, PT, R22, RZ, PT ;  /* 0x000000ff1600720c */ /* 0x000fda0003f25270 */
[----:B01----:R-:W-:-:S04]  /*2710*/  @P1 IMAD R4, R3, 0x8, R6 ;  /* 0x0000000803041824 */ /* 0x003fc800078e0206 */
[----:B------:R-:W-:-:S05]  /*2720*/  @P1 VIADD R4, R4, 0x10 ;  /* 0x0000001004041836 */ /* 0x000fca0000000000 */
[----:B------:R-:W-:-:S04]  /*2730*/  @P1 PRMT R4, R19, 0x654, R4 ;  /* 0x0000065413041816 */ /* 0x000fc80000000004 */
[----:B------:R0:W-:Y:S01]  /*2740*/  @P1 SYNCS.ARRIVE.TRANS64.RED.A1T0 RZ, [R4+URZ], RZ ;  /* 0x000000ff04ff19a7 */ /* 0x0001e2000810043f */
[----:B------:R-:W-:-:S13]  /*2750*/  ISETP.GT.U32.AND P1, PT, R18, 0x1, PT ;  /* 0x000000011200780c */ /* 0x000fda0003f24070 */
[----:B0-----:R-:W-:Y:S05]  /*2760*/  @P1 BRA `(.L_x_28) ;  /* 0x0000000000041947 */ /* 0x001fea0003800000 */
[----:B------:R-:W-:Y:S01]  /*2770*/  BPT.TRAP 0x1 ;  /* 0x000000040000795c */ /* 0x000fe20000300000 */
.L_x_28:
[----:B------:R-:W-:Y:S01]  /*2780*/  UIADD3 UR5, UR5, 0x1, URZ ;  /* 0x0000000105057890 */ /* 0x000fe2000fffe03f */
[C---:B------:R-:W-:Y:S01]  /*2790*/  ISETP.GT.AND P2, PT, R0.reuse, 0x1, PT ;  /* 0x000000010000780c */ /* 0x040fe20003f44270 */
[----:B------:R-:W-:Y:S02]  /*27a0*/  VIADD R3, R3, 0x1 ;  /* 0x0000000103037836 */ /* 0x000fe40000000000 */
[----:B------:R-:W-:Y:S01]  /*27b0*/  UISETP.NE.AND UP0, UPT, UR5, 0x2, UPT ;  /* 0x000000020500788c */ /* 0x000fe2000bf05270 */
[----:B------:R-:W-:Y:S02]  /*27c0*/  VIADD R0, R0, 0xffffffff ;  /* 0xffffffff00007836 */ /* 0x000fe40000000000 */
[C---:B------:R-:W-:Y:S01]  /*27d0*/  ISETP.NE.AND P1, PT, R3.reuse, 0x2, PT ;  /* 0x000000020300780c */ /* 0x040fe20003f25270 */
[----:B------:R-:W-:Y:S02]  /*27e0*/  USEL UR6, URZ, 0x1, UP0 ;  /* 0x000000013f067887 */ /* 0x000fe40008000000 */
[----:B------:R-:W-:Y:S01]  /*27f0*/  USEL UR5, UR5, URZ, UP0 ;  /* 0x0000003f05057287 */ /* 0x000fe20008000000 */
[----:B------:R-:W-:-:S03]  /*2800*/  SEL R3, R3, RZ, P1 ;  /* 0x000000ff03037207 */ /* 0x000fc60000800000 */
[----:B------:R-:W-:Y:S01]  /*2810*/  LOP3.LUT R7, R7, UR6, RZ, 0x3c, !PT ;  /* 0x0000000607077c12 */ /* 0x000fe2000f8e3cff */
[----:B------:R-:W-:Y:S07]  /*2820*/  @P2 BRA `(.L_x_29) ;  /* 0xfffffff400c82947 */ /* 0x000fee000383ffff */
.L_x_22:
[----:B01----:R-:W0:Y:S02]  /*2830*/  LDC R0, c[0x0][0x28c] ;  /* 0x0000a300ff007b82 */ /* 0x003e240000000800 */
[----:B0-----:R-:W-:-:S13]  /*2840*/  ISETP.GE.AND P1, PT, R0, 0x1, PT ;  /* 0x000000010000780c */ /* 0x001fda0003f26270 */
[----:B------:R-:W-:Y:S05]  /*2850*/  @!P1 BRA `(.L_x_30) ;  /* 0x0000000000389947 */ /* 0x000fea0003800000 */
[----:B------:R-:W-:Y:S05]  /*2860*/  @!P0 BRA `(.L_x_31) ;  /* 0x0000000000048947 */ /* 0x000fea0003800000 */
[----:B------:R-:W-:Y:S01]  /*2870*/  BPT.TRAP 0x1 ;  /* 0x000000040000795c */ /* 0x000fe20000300000 */
.L_x_31:
[----:B------:R-:W-:-:S13]  /*2880*/  ISETP.NE.AND P0, PT, R22, RZ, PT ;  /* 0x000000ff1600720c */ /* 0x000fda0003f05270 */
[----:B------:R-:W-:-:S05]  /*2890*/  VOTEU.ANY UP0, P0 ;  /* 0x00000000003f7886 */ /* 0x000fca0000000100 */
[----:B------:R-:W-:-:S06]  /*28a0*/  @UP0 UIADD3 UR4, UR44, UR42, URZ ;  /* 0x0000002a2c040290 */ /* 0x000fcc000fffe03f */
[----:B------:R-:W-:-:S04]  /*28b0*/  IMAD.U32 R0, RZ, RZ, UR4 ;  /* 0x00000004ff007e24 */ /* 0x000fc8000f8e00ff */
[----:B------:R-:W-:-:S05]  /*28c0*/  @P0 IMAD.SHL.U32 R0, R0, 0x8, RZ ;  /* 0x0000000800000824 */ /* 0x000fca00078e00ff */
[----:B------:R-:W-:-:S04]  /*28d0*/  @P0 LOP3.LUT R0, R0, 0x8, RZ, 0xc0, !PT ;  /* 0x0000000800000812 */ /* 0x000fc800078ec0ff */
[----:B------:R-:W-:-:S04]  /*28e0*/  @P0 IADD3 R0, R6, 0x10, R0 ;  /* 0x0000001006000810 */ /* 0x000fc80007ffe000 */
[----:B------:R-:W-:-:S04]  /*28f0*/  @P0 PRMT R0, R19, 0x654, R0 ;  /* 0x0000065413000816 */ /* 0x000fc80000000000 */
[----:B------:R0:W-:Y:S01]  /*2900*/  @P0 SYNCS.ARRIVE.TRANS64.RED.A1T0 RZ, [R0+URZ], RZ ;  /* 0x000000ff00ff09a7 */ /* 0x0001e2000810043f */
[----:B------:R-:W-:-:S13]  /*2910*/  ISETP.GT.U32.AND P0, PT, R18, 0x1, PT ;  /* 0x000000011200780c */ /* 0x000fda0003f04070 */
[----:B0-----:R-:W-:Y:S05]  /*2920*/  @P0 BRA `(.L_x_30) ;  /* 0x0000000000040947 */ /* 0x001fea0003800000 */
[----:B------:R-:W-:Y:S01]  /*2930*/  BPT.TRAP 0x1 ;  /* 0x000000040000795c */ /* 0x000fe20000300000 */
.L_x_30:
[----:B------:R-:W-:Y:S01]  /*2940*/  IMAD.SHL.U32 R103, R103, 0x40, RZ ;  /* 0x0000004067677824 */ /* 0x000fe200078e00ff */
[----:B------:R-:W-:Y:S01]  /*2950*/  ULDC UR6, c[0x0][0x288] ;  /* 0x0000a20000067ab9 */ /* 0x000fe20000000800 */
[----:B------:R-:W-:Y:S01]  /*2960*/  SHF.R.S32.HI R21, RZ, 0x1f, R23 ;  /* 0x0000001fff157819 */ /* 0x000fe20000011417 */
[----:B------:R-:W-:Y:S01]  /*2970*/  IMAD.SHL.U32 R3, R113, 0x100, RZ ;  /* 0x0000010071037824 */ /* 0x000fe200078e00ff */
[----:B------:R-:W-:Y:S01]  /*2980*/  ULDC.64 UR4, c[0x0][0x5d0] ;  /* 0x0001740000047ab9 */ /* 0x000fe20000000a00 */
[----:B------:R-:W-:Y:S01]  /*2990*/  LOP3.LUT R10, R103, 0x6, R98, 0xf8, !PT ;  /* 0x00000006670a7812 */ /* 0x000fe200078ef862 */
[----:B------:R-:W-:Y:S01]  /*29a0*/  IMAD.WIDE R112, R113, 0x100, R88 ;  /* 0x0000010071707825 */ /* 0x000fe200078e0258 */
[----:B------:R-:W-:Y:S01]  /*29b0*/  ISETP.GE.AND P0, PT, R103, UR6, PT ;  /* 0x0000000667007c0c */ /* 0x000fe2000bf06270 */
[----:B------:R-:W-:Y:S01]  /*29c0*/  ULDC UR6, c[0x0][0x284] ;  /* 0x0000a10000067ab9 */ /* 0x000fe20000000800 */
[----:B------:R-:W-:Y:S01]  /*29d0*/  SHF.R.S32.HI R11, RZ, 0x1f, R10 ;  /* 0x0000001fff0b7819 */ /* 0x000fe2000001140a */
[----:B------:R-:W-:Y:S01]  /*29e0*/  IMAD R0, R21, UR4, RZ ;  /* 0x0000000415007c24 */ /* 0x000fe2000f8e02ff */
[----:B------:R-:W-:-:S03]  /*29f0*/  ISETP.GE.OR P0, PT, R3, UR6, P0 ;  /* 0x0000000603007c0c */ /* 0x000fc60008706670 */
[C---:B------:R-:W-:Y:S02]  /*2a00*/  IMAD R7, R23.reuse, UR5, R0 ;  /* 0x0000000517077c24 */ /* 0x040fe4000f8e0200 */
[----:B------:R-:W-:Y:S01]  /*2a10*/  IMAD.WIDE.U32 R4, R23, UR4, R10 ;  /* 0x0000000417047c25 */ /* 0x000fe2000f8e000a */
[----:B------:R-:W-:-:S03]  /*2a20*/  ULDC.64 UR4, c[0x0][0x5c8] ;  /* 0x0001720000047ab9 */ /* 0x000fc60000000a00 */
[----:B------:R-:W-:Y:S02]  /*2a30*/  IMAD R9, R113, UR4, RZ ;  /* 0x0000000471097c24 */ /* 0x000fe4000f8e02ff */
[----:B------:R-:W-:Y:S02]  /*2a40*/  IMAD.IADD R5, R5, 0x1, R7 ;  /* 0x0000000105057824 */ /* 0x000fe400078e0207 */
[C---:B------:R-:W-:Y:S02]  /*2a50*/  IMAD R9, R112.reuse, UR5, R9 ;  /* 0x0000000570097c24 */ /* 0x040fe4000f8e0209 */
[----:B------:R-:W-:-:S04]  /*2a60*/  IMAD.WIDE.U32 R114, R112, UR4, R4 ;  /* 0x0000000470727c25 */ /* 0x000fc8000f8e0004 */
[----:B------:R-:W-:Y:S01]  /*2a70*/  IMAD.MOV.U32 R0, RZ, RZ, -0x1 ;  /* 0xffffffffff007424 */ /* 0x000fe200078e00ff */
[----:B------:R-:W-:Y:S06]  /*2a80*/  @P0 BRA `(.L_x_32) ;  /* 0x0000004800240947 */ /* 0x000fec0003800000 */
[----:B-----5:R-:W-:Y:S01]  /*2a90*/  FSETP.NEU.AND P1, PT, R91, RZ, PT ;  /* 0x000000ff5b00720b */ /* 0x020fe20003f2d000 */
[----:B------:R-:W-:Y:S01]  /*2aa0*/  IMAD.IADD R4, R97, 0x1, -R103 ;  /* 0x0000000161047824 */ /* 0x000fe200078e0a67 */
[----:B------:R-:W-:Y:S01]  /*2ab0*/  BSSY B0, `(.L_x_32) ;  /* 0x0000486000007945 */ /* 0x000fe20003800000 */
[----:B------:R-:W-:Y:S02]  /*2ac0*/  IMAD.IADD R3, R102, 0x1, -R3 ;  /* 0x0000000166037824 */ /* 0x000fe400078e0a03 */
[----:B------:R-:W-:Y:S01]  /*2ad0*/  IMAD.IADD R117, R115, 0x1, R9 ;  /* 0x0000000173757824 */ /* 0x000fe200078e0209 */
[----:B------:R-:W-:-:S04]  /*2ae0*/  ISETP.GT.AND P6, PT, R4, RZ, PT ;  /* 0x000000ff0400720c */ /* 0x000fc80003fc4270 */
[----:B------:R-:W-:-:S03]  /*2af0*/  ISETP.GT.AND P0, PT, R3, RZ, P6 ;  /* 0x000000ff0300720c */ /* 0x000fc60003704270 */
[----:B------:R-:W-:Y:S10]  /*2b00*/  @!P1 BRA `(.L_x_33) ;  /* 0x00000030008c9947 */ /* 0x000ff40003800000 */
[----:B------:R-:W0:Y:S01]  /*2b10*/  LDC.64 R14, c[0x0][0x5b8] ;  /* 0x00016e00ff0e7b82 */ /* 0x000e220000000a00 */
[----:B------:R-:W-:-:S07]  /*2b20*/  ULDC.64 UR4, c[0x0][0x5c0] ;  /* 0x0001700000047ab9 */ /* 0x000fce0000000a00 */
[----:B------:R-:W1:Y:S08]  /*2b30*/  LDC.64 R108, c[0x0][0x5b0] ;  /* 0x00016c00ff6c7b82 */ /* 0x000e700000000a00 */
[----:B------:R-:W2:Y:S01]  /*2b40*/  LDC.64 R12, c[0x0][0x5a8] ;  /* 0x00016a00ff0c7b82 */ /* 0x000ea20000000a00 */
[-C--:B0-----:R-:W-:Y:S02]  /*2b50*/  IMAD R6, R21, R14.reuse, RZ ;  /* 0x0000000e15067224 */ /* 0x081fe400078e02ff */
[----:B------:R-:W-:-:S04]  /*2b60*/  IMAD.WIDE.U32 R106, R23, R14, R10 ;  /* 0x0000000e176a7225 */ /* 0x000fc800078e000a */
[----:B------:R-:W-:Y:S02]  /*2b70*/  IMAD R125, R23, R15, R6 ;  /* 0x0000000f177d7224 */ /* 0x000fe400078e0206 */
[-C--:B-1----:R-:W-:Y:S02]  /*2b80*/  IMAD R5, R113, R108.reuse, RZ ;  /* 0x0000006c71057224 */ /* 0x082fe400078e02ff */
[----:B------:R-:W-:Y:S02]  /*2b90*/  IMAD.IADD R105, R107, 0x1, R125 ;  /* 0x000000016b697824 */ /* 0x000fe400078e027d */
[----:B------:R-:W-:Y:S02]  /*2ba0*/  IMAD.MOV.U32 R104, RZ, RZ, R106 ;  /* 0x000000ffff687224 */ /* 0x000fe400078e006a */
[C---:B------:R-:W-:Y:S02]  /*2bb0*/  IMAD R103, R112.reuse, R109, R5 ;  /* 0x0000006d70677224 */ /* 0x040fe400078e0205 */
[----:B------:R-:W-:-:S04]  /*2bc0*/  IMAD.WIDE.U32 R6, R112, R108, R104 ;  /* 0x0000006c70067225 */ /* 0x000fc800078e0068 */
[----:B------:R-:W-:Y:S01]  /*2bd0*/  IMAD.IADD R5, R7, 0x1, R103 ;  /* 0x0000000107057824 */ /* 0x000fe200078e0267 */
[----:B--2---:R-:W-:-:S04]  /*2be0*/  LEA R8, P1, R6, R12, 0x2 ;  /* 0x0000000c06087211 */ /* 0x004fc800078210ff */
[----:B------:R-:W-:-:S05]  /*2bf0*/  LEA.HI.X R9, R6, R13, R5, 0x2, P1 ;  /* 0x0000000d06097211 */ /* 0x000fca00008f1405 */
[----:B------:R-:W2:Y:S01]  /*2c00*/  @P0 LDG.E.LTC128B R5, desc[UR36][R8.64] ;  /* 0x0000002408050981 */ /* 0x000ea2000c1e1920 */
[----:B------:R-:W-:Y:S01]  /*2c10*/  LEA R20, P1, R114, UR4, 0x2 ;  /* 0x0000000472147c11 */ /* 0x000fe2000f8210ff */
[-C--:B------:R-:W-:Y:S01]  /*2c20*/  IMAD.WIDE.U32 R6, R112, R108.reuse, R10 ;  /* 0x0000006c70067225 */ /* 0x080fe200078e000a */
[----:B------:R-:W-:Y:S01]  /*2c30*/  ISETP.GT.AND P4, PT, R4, 0x1, PT ;  /* 0x000000010400780c */ /* 0x000fe20003f84270 */
[----:B------:R-:W-:Y:S01]  /*2c40*/  BSSY B1, `(.L_x_34) ;  /* 0x0000013000017945 */ /* 0x000fe20003800000 */
[----:B------:R-:W-:Y:S01]  /*2c50*/  LEA.HI.X R21, R114, UR5, R117, 0x2, P1 ;  /* 0x0000000572157c11 */ /* 0x000fe200088f1475 */
[----:B------:R-:W-:Y:S01]  /*2c60*/  IMAD.IADD R7, R103, 0x1, R7 ;  /* 0x0000000167077824 */ /* 0x000fe200078e0207 */
[----:B------:R-:W-:Y:S01]  /*2c70*/  ISETP.GT.AND P1, PT, R3, RZ, P4 ;  /* 0x000000ff0300720c */ /* 0x000fe20002724270 */
[C---:B------:R-:W-:Y:S01]  /*2c80*/  IMAD.SHL.U32 R114, R108.reuse, 0x8, RZ ;  /* 0x000000086c727824 */ /* 0x040fe200078e00ff */
[----:B------:R-:W-:Y:S02]  /*2c90*/  SHF.L.U64.HI R115, R108, 0x3, R109 ;  /* 0x000000036c737819 */ /* 0x000fe4000001026d */
[----:B------:R-:W-:Y:S01]  /*2ca0*/  P2R R119, PR, RZ, 0x10 ;  /* 0x00000010ff777803 */ /* 0x000fe20000000000 */
[----:B------:R-:W-:Y:S01]  /*2cb0*/  IMAD.WIDE.U32 R116, R112, R108, R114 ;  /* 0x0000006c70747225 */ /* 0x000fe200078e0072 */
[----:B--2---:R-:W-:-:S05]  /*2cc0*/  LOP3.LUT R110, R5, 0xffffe000, RZ, 0xc0, !PT ;  /* 0xffffe000056e7812 */ /* 0x004fca00078ec0ff */
[----:B------:R-:W-:Y:S01]  /*2cd0*/  FMUL R15, R110, R91 ;  /* 0x0000005b6e0f7220 */ /* 0x000fe20000400000 */
[----:B------:R-:W-:-:S04]  /*2ce0*/  IMAD.WIDE.U32 R110, R23, R14, R6 ;  /* 0x0000000e176e7225 */ /* 0x000fc800078e0006 */
[----:B------:R-:W-:Y:S01]  /*2cf0*/  FFMA R15, R56, R90, R15 ;  /* 0x0000005a380f7223 */ /* 0x000fe2000000000f */
[----:B------:R-:W-:Y:S01]  /*2d00*/  IMAD.IADD R7, R125, 0x1, R111 ;  /* 0x000000017d077824 */ /* 0x000fe200078e026f */
[----:B------:R-:W-:-:S03]  /*2d10*/  LEA R6, P2, R110, R12, 0x2 ;  /* 0x0000000c6e067211 */ /* 0x000fc600078410ff */
[----:B------:R-:W-:Y:S02]  /*2d20*/  F2FP.TF32.F32.PACK_B R15, R15 ;  /* 0x0000000fff0f723e */ /* 0x000fe400024050ff */
[----:B------:R-:W-:-:S03]  /*2d30*/  LEA.HI.X R7, R110, R13, R7, 0x2, P2 ;  /* 0x0000000d6e077211 */ /* 0x000fc600010f1407 */
[----:B------:R0:W-:Y:S01]  /*2d40*/  @P0 STG.E desc[UR36][R20.64], R15 ;  /* 0x0000000f14000986 */ /* 0x0001e2000c101924 */
[----:B------:R-:W-:Y:S05]  /*2d50*/  @!P1 BRA `(.L_x_35) ;  /* 0x0000000000049947 */ /* 0x000fea0003800000 */
[----:B------:R1:W5:Y:S02]  /*2d60*/  LDG.E.LTC128B R5, desc[UR36][R6.64+0x4] ;  /* 0x0000042406057981 */ /* 0x000364000c1e1920 */
.L_x_35:
[----:B------:R-:W-:Y:S05]  /*2d70*/  BSYNC B1 ;  /* 0x0000000000017941 */ /* 0x000fea0003800000 */
.L_x_34:
[----:B-----5:R-:W-:Y:S01]  /*2d80*/  LOP3.LUT R8, R5, 0xffffe000, RZ, 0xc0, !PT ;  /* 0xffffe00005087812 */ /* 0x020fe200078ec0ff */
[----:B0-----:R-:W-:Y:S01]  /*2d90*/  IMAD.IADD R15, R103, 0x1, R117 ;  /* 0x00000001670f7824 */ /* 0x001fe200078e0275 */
[----:B------:R-:W-:Y:S01]  /*2da0*/  IADD3 R9, P2, R106, R116, RZ ;  /* 0x000000746a097210 */ /* 0x000fe20007f5e0ff */
[----:B------:R-:W-:Y:S01]  /*2db0*/  IMAD.MOV.U32 R103, RZ, RZ, R5 ;  /* 0x000000ffff677224 */ /* 0x000fe200078e0005 */
[----:B------:R-:W-:Y:S01]  /*2dc0*/  ISETP.GT.AND P0, PT, R3, 0x8, P6 ;  /* 0x000000080300780c */ /* 0x000fe20003704270 */
[----:B------:R-:W-:Y:S02]  /*2dd0*/  FMUL R8, R8, R91 ;  /* 0x0000005b08087220 */ /* 0x000fe40000400000 */
[----:B------:R-:W-:Y:S02]  /*2de0*/  IMAD.X R56, R15, 0x1, R105, P2 ;  /* 0x000000010f387824 */ /* 0x000fe400010e0669 */
[----:B------:R-:W-:Y:S01]  /*2df0*/  FFMA R57, R57, R90, R8 ;  /* 0x0000005a39397223 */ /* 0x000fe20000000008 */
[----:B------:R-:W-:-:S04]  /*2e00*/  LEA R8, P2, R9, R12, 0x2 ;  /* 0x0000000c09087211 */ /* 0x000fc800078410ff */
[----:B------:R-:W-:Y:S02]  /*2e10*/  F2FP.TF32.F32.PACK_B R57, R57 ;  /* 0x00000039ff39723e */ /* 0x000fe400024050ff */
[----:B------:R-:W-:-:S03]  /*2e20*/  LEA.HI.X R9, R9, R13, R56, 0x2, P2 ;  /* 0x0000000d09097211 */ /* 0x000fc600010f1438 */
[----:B------:R0:W-:Y:S04]  /*2e30*/  @P1 STG.E desc[UR36][R20.64+0x4], R57 ;  /* 0x0000043914001986 */ /* 0x0001e8000c101924 */
[----:B------:R-:W2:Y:S01]  /*2e40*/  @P0 LDG.E.LTC128B R103, desc[UR36][R8.64] ;  /* 0x0000002408670981 */ /* 0x000ea2000c1e1920 */
[----:B------:R-:W-:Y:S01]  /*2e50*/  IADD3 R116, P1, R10, R116, RZ ;  /* 0x000000740a747210 */ /* 0x000fe20007f3e0ff */
[C---:B------:R-:W-:Y:S01]  /*2e60*/  IMAD.SHL.U32 R121, R92.reuse, 0x4, RZ ;  /* 0x000000045c797824 */ /* 0x040fe200078e00ff */
[----:B------:R-:W-:Y:S01]  /*2e70*/  SHF.L.U64.HI R123, R92, 0x2, R95 ;  /* 0x000000025c7b7819 */ /* 0x000fe2000001025f */
[----:B------:R-:W-:Y:S02]  /*2e80*/  BSSY B1, `(.L_x_36) ;  /* 0x0000010000017945 */ /* 0x000fe40003800000 */
[----:B------:R-:W-:Y:S01]  /*2e90*/  IMAD.X R117, R11, 0x1, R15, P1 ;  /* 0x000000010b757824 */ /* 0x000fe200008e060f */
[----:B------:R-:W-:-:S02]  /*2ea0*/  IADD3 R110, P2, R121, R20, RZ ;  /* 0x00000014796e7210 */ /* 0x000fc40007f5e0ff */
[----:B------:R-:W-:Y:S01]  /*2eb0*/  ISETP.GT.AND P1, PT, R3, 0x8, P4 ;  /* 0x000000080300780c */ /* 0x000fe20002724270 */
[----:B------:R-:W-:-:S04]  /*2ec0*/  IMAD.WIDE.U32 R116, R23, R14, R116 ;  /* 0x0000000e17747225 */ /* 0x000fc800078e0074 */
[----:B------:R-:W-:Y:S01]  /*2ed0*/  IMAD.X R111, R123, 0x1, R21, P2 ;  /* 0x000000017b6f7824 */ /* 0x000fe200010e0615 */
[----:B--2---:R-:W-:-:S05]  /*2ee0*/  LOP3.LUT R56, R103, 0xffffe000, RZ, 0xc0, !PT ;  /* 0xffffe00067387812 */ /* 0x004fca00078ec0ff */
[----:B------:R-:W-:Y:S01]  /*2ef0*/  FMUL R5, R56, R91 ;  /* 0x0000005b38057220 */ /* 0x000fe20000400000 */
[----:B------:R-:W-:-:S03]  /*2f00*/  LEA R56, P3, R116, R12, 0x2 ;  /* 0x0000000c74387211 */ /* 0x000fc600078610ff */
[----:B------:R-:W-:Y:S01]  /*2f10*/  FFMA R15, R58, R90, R5 ;  /* 0x0000005a3a0f7223 */ /* 0x000fe20000000005 */
[----:B------:R-:W-:-:S04]  /*2f20*/  IMAD.IADD R5, R125, 0x1, R117 ;  /* 0x000000017d057824 */ /* 0x000fc800078e0275 */
[----:B------:R-:W-:Y:S02]  /*2f30*/  F2FP.TF32.F32.PACK_B R15, R15 ;  /* 0x0000000fff0f723e */ /* 0x000fe400024050ff */
[----:B0-----:R-:W-:-:S03]  /*2f40*/  LEA.HI.X R57, R116, R13, R5, 0x2, P3 ;  /* 0x0000000d74397211 */ /* 0x001fc600018f1405 */
[----:B------:R0:W-:Y:S01]  /*2f50*/  @P0 STG.E desc[UR36][R110.64], R15 ;  /* 0x0000000f6e000986 */ /* 0x0001e2000c101924 */
[----:B------:R-:W-:Y:S05]  /*2f60*/  @!P1 BRA `(.L_x_37) ;  /* 0x0000000000049947 */ /* 0x000fea0003800000 */
[----:B------:R2:W5:Y:S02]  /*2f70*/  LDG.E.LTC128B R103, desc[UR36][R56.64+0x4] ;  /* 0x0000042438677981 */ /* 0x000564000c1e1920 */
.L_x_37:
[----:B------:R-:W-:Y:S05]  /*2f80*/  BSYNC B1 ;  /* 0x0000000000017941 */ /* 0x000fea0003800000 */
.L_x_36:
[----:B-----5:R-:W-:Y:S01]  /*2f90*/  LOP3.LUT R8, R103, 0xffffe000, RZ, 0xc0, !PT ;  /* 0xffffe00067087812 */ /* 0x020fe200078ec0ff */
[----:B------:R-:W-:Y:S01]  /*2fa0*/  BSSY B1, `(.L_x_38) ;  /* 0x000000b000017945 */ /* 0x000fe20003800000 */
[----:B------:R-:W-:Y:S01]  /*2fb0*/  ISETP.GT.AND P4, PT, R4, 0x8, PT ;  /* 0x000000080400780c */ /* 0x000fe20003f84270 */
[----:B0-----:R-:W-:Y:S02]  /*2fc0*/  IMAD.SHL.U32 R15, R93, 0x4, RZ ;  /* 0x000000045d0f7824 */ /* 0x001fe400078e00ff */
[----:B------:R-:W-:Y:S01]  /*2fd0*/  FMUL R8, R8, R91 ;  /* 0x0000005b08087220 */ /* 0x000fe20000400000 */
[----:B------:R-:W-:Y:S02]  /*2fe0*/  ISETP.GT.AND P0, PT, R3, RZ, P4 ;  /* 0x000000ff0300720c */ /* 0x000fe40002704270 */
[----:B------:R-:W-:Y:S01]  /*2ff0*/  P2R R116, PR, RZ, 0x10 ;  /* 0x00000010ff747803 */ /* 0x000fe20000000000 */
[----:B------:R-:W-:-:S05]  /*3000*/  FFMA R59, R59, R90, R8 ;  /* 0x0000005a3b3b7223 */ /* 0x000fca0000000008 */
[----:B------:R-:W-:-:S05]  /*3010*/  F2FP.TF32.F32.PACK_B R59, R59 ;  /* 0x0000003bff3b723e */ /* 0x000fca00024050ff */
[----:B------:R0:W-:Y:S01]  /*3020*/  @P1 STG.E desc[UR36][R110.64+0x4], R59 ;  /* 0x0000043b6e001986 */ /* 0x0001e2000c101924 */
[----:B------:R-:W-:Y:S05]  /*3030*/  @!P0 BRA `(.L_x_39) ;  /* 0x0000000000048947 */ /* 0x000fea0003800000 */
[----:B------:R3:W5:Y:S02]  /*3040*/  LDG.E.LTC128B R103, desc[UR36][R6.64+0x20] ;  /* 0x0000202406677981 */ /* 0x000764000c1e1920 */
.L_x_39:
[----:B------:R-:W-:Y:S05]  /*3050*/  BSYNC B1 ;  /* 0x0000000000017941 */ /* 0x000fea0003800000 */
.L_x_38:
[----:B-----5:R-:W-:Y:S01]  /*3060*/  LOP3.LUT R58, R103, 0xffffe000, RZ, 0xc0, !PT ;  /* 0xffffe000673a7812 */ /* 0x020fe200078ec0ff */
[----:B------:R-:W-:Y:S01]  /*3070*/  BSSY B1, `(.L_x_40) ;  /* 0x000000d000017945 */ /* 0x000fe20003800000 */
[----:B------:R-:W-:Y:S02]  /*3080*/  SHF.L.U64.HI R5, R93, 0x2, R94 ;  /* 0x000000025d057819 */ /* 0x000fe4000001025e */
[----:B------:R-:W-:Y:S01]  /*3090*/  IADD3 R8, P1, P2, R15, R20, R121 ;  /* 0x000000140f087210 */ /* 0x000fe20007a3e079 */
[----:B0-----:R-:W-:Y:S01]  /*30a0*/  FMUL R59, R58, R91 ;  /* 0x0000005b3a3b7220 */ /* 0x001fe20000400000 */
[----:B------:R-:W-:Y:S02]  /*30b0*/  ISETP.GT.AND P3, PT, R4, 0x9, PT ;  /* 0x000000090400780c */ /* 0x000fe40003f64270 */
[----:B------:R-:W-:Y:S01]  /*30c0*/  IADD3.X R9, R5, R21, R123, P1, P2 ;  /* 0x0000001505097210 */ /* 0x000fe20000fe447b */
[----:B------:R-:W-:Y:S01]  /*30d0*/  FFMA R59, R60, R90, R59 ;  /* 0x0000005a3c3b7223 */ /* 0x000fe2000000003b */
[----:B------:R-:W-:-:S02]  /*30e0*/  ISETP.GT.AND P1, PT, R3, RZ, P3 ;  /* 0x000000ff0300720c */ /* 0x000fc40001f24270 */
[----:B------:R-:W-:Y:S02]  /*30f0*/  P2R R117, PR, RZ, 0x8 ;  /* 0x00000008ff757803 */ /* 0x000fe40000000000 */
[----:B------:R-:W-:-:S05]  /*3100*/  F2FP.TF32.F32.PACK_B R59, R59 ;  /* 0x0000003bff3b723e */ /* 0x000fca00024050ff */
[----:B------:R0:W-:Y:S04]  /*3110*/  @P0 STG.E desc[UR36][R20.64+0x20], R59 ;  /* 0x0000203b14000986 */ /* 0x0001e8000c101924 */
[----:B------:R-:W-:Y:S05]  /*3120*/  @!P1 BRA `(.L_x_41) ;  /* 0x0000000000049947 */ /* 0x000fea0003800000 */
[----:B------:R4:W5:Y:S02]  /*3130*/  LDG.E.LTC128B R103, desc[UR36][R6.64+0x24] ;  /* 0x0000242406677981 */ /* 0x000964000c1e1920 */
.L_x_41:
[----:B------:R-:W-:Y:S05]  /*3140*/  BSYNC B1 ;  /* 0x0000000000017941 */ /* 0x000fea0003800000 */
.L_x_40:
[----:B-----5:R-:W-:Y:S01]  /*3150*/  LOP3.LUT R58, R103, 0xffffe000, RZ, 0xc0, !PT ;  /* 0xffffe000673a7812 */ /* 0x020fe200078ec0ff */
[----:B------:R-:W-:Y:S01]  /*3160*/  BSSY B1, `(.L_x_42) ;  /* 0x0000008000017945 */ /* 0x000fe20003800000 */
[----:B------:R-:W-:-:S03]  /*3170*/  ISETP.GT.AND P0, PT, R3, 0x8, P4 ;  /* 0x000000080300780c */ /* 0x000fc60002704270 */
[----:B------:R-:W-:-:S04]  /*3180*/  FMUL R58, R58, R91 ;  /* 0x0000005b3a3a7220 */ /* 0x000fc80000400000 */
[----:B------:R-:W-:-:S05]  /*3190*/  FFMA R61, R61, R90, R58 ;  /* 0x0000005a3d3d7223 */ /* 0x000fca000000003a */
[----:B------:R-:W-:-:S05]  /*31a0*/  F2FP.TF32.F32.PACK_B R61, R61 ;  /* 0x0000003dff3d723e */ /* 0x000fca00024050ff */
[----:B------:R0:W-:Y:S01]  /*31b0*/  @P1 STG.E desc[UR36][R20.64+0x24], R61 ;  /* 0x0000243d14001986 */ /* 0x0001e2000c101924 */
[----:B------:R-:W-:Y:S05]  /*31c0*/  @!P0 BRA `(.L_x_43) ;  /* 0x0000000000048947 */ /* 0x000fea0003800000 */
[----:B------:R0:W5:Y:S02]  /*31d0*/  LDG.E.LTC128B R103, desc[UR36][R56.64+0x20] ;  /* 0x0000202438677981 */ /* 0x000164000c1e1920 */
.L_x_43:
[----:B------:R-:W-:Y:S05]  /*31e0*/  BSYNC B1 ;  /* 0x0000000000017941 */ /* 0x000fea0003800000 */
.L_x_42:
[----:B-----5:R-:W-:Y:S01]  /*31f0*/  LOP3.LUT R58, R103, 0xffffe000, RZ, 0xc0, !PT ;  /* 0xffffe000673a7812 */ /* 0x020fe200078ec0ff */
[----:B------:R-:W-:Y:S01]  /*3200*/  BSSY B1, `(.L_x_44) ;  /* 0x0000008000017945 */ /* 0x000fe20003800000 */
[----:B------:R-:W-:-:S03]  /*3210*/  ISETP.GT.AND P1, PT, R3, 0x8, P3 ;  /* 0x000000080300780c */ /* 0x000fc60001f24270 */
[----:B0-----:R-:W-:-:S04]  /*3220*/  FMUL R59, R58, R91 ;  /* 0x0000005b3a3b7220 */ /* 0x001fc80000400000 */
[----:B------:R-:W-:-:S05]  /*3230*/  FFMA R59, R62, R90, R59 ;  /* 0x0000005a3e3b7223 */ /* 0x000fca000000003b */
[----:B------:R-:W-:-:S05]  /*3240*/  F2FP.TF32.F32.PACK_B R59, R59 ;  /* 0x0000003bff3b723e */ /* 0x000fca00024050ff */
[----:B------:R0:W-:Y:S01]  /*3250*/  @P0 STG.E desc[UR36][R110.64+0x20], R59 ;  /* 0x0000203b6e000986 */ /* 0x0001e2000c101924 */
[----:B------:R-:W-:Y:S05]  /*3260*/  @!P1 BRA `(.L_x_45) ;  /* 0x0000000000049947 */ /* 0x000fea0003800000 */
[----:B------:R0:W5:Y:S02]  /*3270*/  LDG.E.LTC128B R103, desc[UR36][R56.64+0x24] ;  /* 0x0000242438677981 */ /* 0x000164000c1e1920 */
.L_x_45:
[----:B------:R-:W-:Y:S05]  /*3280*/  BSYNC B1 ;  /* 0x0000000000017941 */ /* 0x000fea0003800000 */
.L_x_44:
[----:B-----5:R-:W-:Y:S01]  /*3290*/  LOP3.LUT R58, R103, 0xffffe000, RZ, 0xc0, !PT ;  /* 0xffffe000673a7812 */ /* 0x020fe200078ec0ff */
[----:B------:R-:W-:Y:S01]  /*32a0*/  BSSY B1, `(.L_x_46) ;  /* 0x000000c000017945 */ /* 0x000fe20003800000 */
[----:B------:R-:W-:Y:S02]  /*32b0*/  IADD3 R121, P0, R112, 0x80, RZ ;  /* 0x0000008070797810 */ /* 0x000fe40007f1e0ff */
[----:B------:R-:W-:Y:S01]  /*32c0*/  ISETP.GT.AND P2, PT, R4, 0x10, PT ;  /* 0x000000100400780c */ /* 0x000fe20003f44270 */
[----:B------:R-:W-:Y:S02]  /*32d0*/  FMUL R58, R58, R91 ;  /* 0x0000005b3a3a7220 */ /* 0x000fe40000400000 */
[----:B------:R-:W-:Y:S01]  /*32e0*/  IMAD.X R113, RZ, RZ, R113, P0 ;  /* 0x000000ffff717224 */ /* 0x000fe200000e0671 */
[----:B------:R-:W-:Y:S01]  /*32f0*/  ISETP.GT.AND P0, PT, R3, RZ, P2 ;  /* 0x000000ff0300720c */ /* 0x000fe20001704270 */
[----:B------:R-:W-:Y:S01]  /*3300*/  FFMA R63, R63, R90, R58 ;  /* 0x0000005a3f3f7223 */ /* 0x000fe2000000003a */
[----:B------:R-:W-:-:S04]  /*3310*/  P2R R112, PR, RZ, 0x4 ;  /* 0x00000004ff707803 */ /* 0x000fc80000000000 */
[----:B------:R-:W-:-:S05]  /*3320*/  F2FP.TF32.F32.PACK_B R63, R63 ;  /* 0x0000003fff3f723e */ /* 0x000fca00024050ff */
[----:B------:R0:W-:Y:S02]  /*3330*/  @P1 STG.E desc[UR36][R110.64+0x24], R63 ;  /* 0x0000243f6e001986 */ /* 0x0001e4000c101924 */
[----:B------:R-:W-:Y:S05]  /*3340*/  @!P0 BRA `(.L_x_47) ;  /* 0x0000000000048947 */ /* 0x000fea0003800000 */
[----:B------:R0:W5:Y:S02]  /*3350*/  LDG.E.LTC128B R103, desc[UR36][R6.64+0x40] ;  /* 0x0000402406677981 */ /* 0x000164000c1e1920 */
.L_x_47:
[----:B------:R-:W-:Y:S05]  /*3360*/  BSYNC B1 ;  /* 0x0000000000017941 */ /* 0x000fea0003800000 */
.L_x_46:
[----:B-----5:R-:W-:Y:S01]  /*3370*/  LOP3.LUT R58, R103, 0xffffe000, RZ, 0xc0, !PT ;  /* 0xffffe000673a7812 */ /* 0x020fe200078ec0ff */
[-C--:B------:R-:W-:Y:S01]  /*3380*/  IMAD R60, R113, R108.reuse, RZ ;  /* 0x0000006c713c7224 */ /* 0x080fe200078e02ff */
[----:B------:R-:W-:Y:S01]  /*3390*/  ISETP.GT.AND P1, PT, R4, 0x11, PT ;  /* 0x000000110400780c */ /* 0x000fe20003f24270 */
[----:B------:R-:W-:Y:S02]  /*33a0*/  BSSY B1, `(.L_x_48) ;  /* 0x0000020000017945 */ /* 0x000fe40003800000 */
[----:B0-----:R-:W-:Y:S01]  /*33b0*/  FMUL R59, R58, R91 ;  /* 0x0000005b3a3b7220 */ /* 0x001fe20000400000 */
[C---:B------:R-:W-:Y:S02]  /*33c0*/  IMAD R107, R121.reuse, R109, R60 ;  /* 0x0000006d796b7224 */ /* 0x040fe400078e023c */
[----:B------:R-:W-:-:S04]  /*33d0*/  IMAD.WIDE.U32 R60, R121, R108, R10 ;  /* 0x0000006c793c7225 */ /* 0x000fc800078e000a */
[----:B------:R-:W-:Y:S01]  /*33e0*/  FFMA R113, R64, R90, R59 ;  /* 0x0000005a40717223 */ /* 0x000fe2000000003b */
[----:B------:R-:W-:-:S04]  /*33f0*/  IMAD.IADD R61, R107, 0x1, R61 ;  /* 0x000000016b3d7824 */ /* 0x000fc800078e023d */
[----:B------:R-:W-:Y:S01]  /*3400*/  F2FP.TF32.F32.PACK_B R113, R113 ;  /* 0x00000071ff71723e */ /* 0x000fe200024050ff */
[----:B------:R-:W-:-:S04]  /*3410*/  IMAD.WIDE.U32 R58, R121, R108, R104 ;  /* 0x0000006c793a7225 */ /* 0x000fc800078e0068 */
[----:B------:R0:W-:Y:S01]  /*3420*/  @P0 STG.E desc[UR36][R20.64+0x40], R113 ;  /* 0x0000407114000986 */ /* 0x0001e2000c101924 */
[----:B------:R-:W-:Y:S01]  /*3430*/  IMAD.WIDE.U32 R62, R23, R14, R60 ;  /* 0x0000000e173e7225 */ /* 0x000fe200078e003c */
[----:B------:R-:W-:-:S03]  /*3440*/  LEA R60, P0, R58, R12, 0x2 ;  /* 0x0000000c3a3c7211 */ /* 0x000fc600078010ff */
[----:B------:R-:W-:Y:S02]  /*3450*/  IMAD.IADD R59, R59, 0x1, R107 ;  /* 0x000000013b3b7824 */ /* 0x000fe400078e026b */
[----:B------:R-:W-:-:S03]  /*3460*/  IMAD.WIDE.U32 R108, R121, R108, R114 ;  /* 0x0000006c796c7225 */ /* 0x000fc600078e0072 */
[----:B------:R-:W-:Y:S01]  /*3470*/  LEA.HI.X R61, R58, R13, R59, 0x2, P0 ;  /* 0x0000000d3a3d7211 */ /* 0x000fe200000f143b */
[----:B------:R-:W-:Y:S01]  /*3480*/  IMAD.IADD R59, R125, 0x1, R63 ;  /* 0x000000017d3b7824 */ /* 0x000fe200078e023f */
[----:B------:R-:W-:Y:S01]  /*3490*/  LEA R58, P0, R62, R12, 0x2 ;  /* 0x0000000c3e3a7211 */ /* 0x000fe200078010ff */
[----:B------:R-:W-:-:S03]  /*34a0*/  IMAD.IADD R107, R107, 0x1, R109 ;  /* 0x000000016b6b7824 */ /* 0x000fc600078e026d */
[----:B------:R-:W-:Y:S02]  /*34b0*/  LEA.HI.X R59, R62, R13, R59, 0x2, P0 ;  /* 0x0000000d3e3b7211 */ /* 0x000fe400000f143b */
[----:B------:R-:W-:-:S05]  /*34c0*/  IADD3 R106, P0, R106, R108, RZ ;  /* 0x0000006c6a6a7210 */ /* 0x000fca0007f1e0ff */
[----:B------:R-:W-:Y:S01]  /*34d0*/  IMAD.X R104, R107, 0x1, R105, P0 ;  /* 0x000000016b687824 */ /* 0x000fe200000e0669 */
[----:B------:R-:W-:-:S05]  /*34e0*/  IADD3 R62, P0, R10, R108, RZ ;  /* 0x0000006c0a3e7210 */ /* 0x000fca0007f1e0ff */
[----:B------:R-:W-:Y:S01]  /*34f0*/  IMAD.X R63, R11, 0x1, R107, P0 ;  /* 0x000000010b3f7824 */ /* 0x000fe200000e066b */
[----:B------:R-:W-:Y:S01]  /*3500*/  LEA R10, P0, R106, R12, 0x2 ;  /* 0x0000000c6a0a7211 */ /* 0x000fe200078010ff */
[----:B------:R-:W-:-:S03]  /*3510*/  IMAD.WIDE.U32 R62, R23, R14, R62 ;  /* 0x0000000e173e7225 */ /* 0x000fc600078e003e */
[----:B------:R-:W-:Y:S02]  /*3520*/  LEA.HI.X R11, R106, R13, R104, 0x2, P0 ;  /* 0x0000000d6a0b7211 */ /* 0x000fe400000f1468 */
[----:B------:R-:W-:Y:S01]  /*3530*/  P2R R104, PR, RZ, 0x2 ;  /* 0x00000002ff687803 */ /* 0x000fe20000000000 */
[----:B------:R-:W-:Y:S01]  /*3540*/  IMAD.IADD R14, R125, 0x1, R63 ;  /* 0x000000017d0e7824 */ /* 0x000fe200078e023f */
[----:B------:R-:W-:-:S04]  /*3550*/  LEA R12, P0, R62, R12, 0x2 ;  /* 0x0000000c3e0c7211 */ /* 0x000fc800078010ff */
[----:B------:R-:W-:Y:S02]  /*3560*/  LEA.HI.X R13, R62, R13, R14, 0x2, P0 ;  /* 0x0000000d3e0d7211 */ /* 0x000fe400000f140e */
[----:B------:R-:W-:-:S13]  /*3570*/  ISETP.GT.AND P0, PT, R3, RZ, P1 ;  /* 0x000000ff0300720c */ /* 0x000fda0000f04270 */
[----:B0-----:R-:W-:Y:S05]  /*3580*/  @!P0 BRA `(.L_x_49) ;  /* 0x0000000000048947 */ /* 0x001fea0003800000 */
[----:B------:R0:W5:Y:S02]  /*3590*/  LDG.E.LTC128B R103, desc[UR36][R6.64+0x44] ;  /* 0x0000442406677981 */ /* 0x000164000c1e1920 */
.L_x_49:
[----:B------:R-:W-:Y:S05]  /*35a0*/  BSYNC B1 ;  /* 0x0000000000017941 */ /* 0x000fea0003800000 */
.L_x_48:
[----:B-----5:R-:W-:Y:S01]  /*35b0*/  LOP3.LUT R14, R103, 0xffffe000, RZ, 0xc0, !PT ;  /* 0xffffe000670e7812 */ /* 0x020fe200078ec0ff */
[----:B------:R-:W-:Y:S04]  /*35c0*/  BSSY B1, `(.L_x_50) ;  /* 0x0000008000017945 */ /* 0x000fe80003800000 */
[----:B------:R-:W-:-:S04]  /*35d0*/  FMUL R14, R14, R91 ;  /* 0x0000005b0e0e7220 */ /* 0x000fc80000400000 */
[----:B------:R-:W-:-:S05]  /*35e0*/  FFMA R65, R65, R90, R14 ;  /* 0x0000005a41417223 */ /* 0x000fca000000000e */
[----:B------:R-:W-:-:S05]  /*35f0*/  F2FP.TF32.F32.PACK_B R65, R65 ;  /* 0x00000041ff41723e */ /* 0x000fca00024050ff */
[----:B------:R0:W-:Y:S01]  /*3600*/  @P0 STG.E desc[UR36][R20.64+0x44], R65 ;  /* 0x0000444114000986 */ /* 0x0001e2000c101924 */
[----:B------:R-:W-:-:S13]  /*3610*/  ISETP.GT.AND P0, PT, R3, 0x8, P2 ;  /* 0x000000080300780c */ /* 0x000fda0001704270 */
[----:B0-----:R-:W-:Y:S05]  /*3620*/  @!P0 BRA `(.L_x_51) ;  /* 0x0000000000048947 */ /* 0x001fea0003800000 */
[----:B------:R0:W5:Y:S02]  /*3630*/  LDG.E.LTC128B R103, desc[UR36][R56.64+0x40] ;  /* 0x0000402438677981 */ /* 0x000164000c1e1920 */
.L_x_51:
[----:B------:R-:W-:Y:S05]  /*3640*/  BSYNC B1 ;  /* 0x0000000000017941 */ /* 0x000fea0003800000 */
.L_x_50:
        /* <DEDUP_REMOVED lines=9> */
.L_x_53:
[----:B------:R-:W-:Y:S05]  /*36e0*/  BSYNC B1 ;  /* 0x0000000000017941 */ /* 0x000fea0003800000 */
.L_x_52:
[----:B-----5:R-:W-:Y:S01]  /*36f0*/  LOP3.LUT R14, R103, 0xffffe000, RZ, 0xc0, !PT ;  /* 0xffffe000670e7812 */ /* 0x020fe200078ec0ff */
[----:B------:R-:W-:Y:S01]  /*3700*/  BSSY B1, `(.L_x_54) ;  /* 0x000000a000017945 */ /* 0x000fe20003800000 */
[----:B------:R-:W-:-:S03]  /*3710*/  ISETP.GT.AND P2, PT, R4, 0x18, PT ;  /* 0x000000180400780c */ /* 0x000fc60003f44270 */
[----:B------:R-:W-:Y:S01]  /*3720*/  FMUL R14, R14, R91 ;  /* 0x0000005b0e0e7220 */ /* 0x000fe20000400000 */
[----:B------:R-:W-:-:S03]  /*3730*/  P2R R66, PR, RZ, 0x4 ;  /* 0x00000004ff427803 */ /* 0x000fc60000000000 */
[----:B------:R-:W-:-:S05]  /*3740*/  FFMA R67, R67, R90, R14 ;  /* 0x0000005a43437223 */ /* 0x000fca000000000e */
[----:B------:R-:W-:-:S05]  /*3750*/  F2FP.TF32.F32.PACK_B R67, R67 ;  /* 0x00000043ff43723e */ /* 0x000fca00024050ff */
[----:B------:R0:W-:Y:S01]  /*3760*/  @P0 STG.E desc[UR36][R110.64+0x44], R67 ;  /* 0x000044436e000986 */ /* 0x0001e2000c101924 */
[----:B------:R-:W-:-:S13]  /*3770*/  ISETP.GT.AND P0, PT, R3, RZ, P2 ;  /* 0x000000ff0300720c */ /* 0x000fda0001704270 */
[----:B0-----:R-:W-:Y:S05]  /*3780*/  @!P0 BRA `(.L_x_55) ;  /* 0x0000000000048947 */ /* 0x001fea0003800000 */
[----:B------:R0:W5:Y:S02]  /*3790*/  LDG.E.LTC128B R103, desc[UR36][R6.64+0x60] ;  /* 0x0000602406677981 */ /* 0x000164000c1e1920 */
.L_x_55:
[----:B------:R-:W-:Y:S05]  /*37a0*/  BSYNC B1 ;  /* 0x0000000000017941 */ /* 0x000fea0003800000 */
.L_x_54:
        /* <DEDUP_REMOVED lines=11> */
.L_x_57:
[----:B------:R-:W-:Y:S05]  /*3860*/  BSYNC B1 ;  /* 0x0000000000017941 */ /* 0x000fea0003800000 */
.L_x_56:
        /* <DEDUP_REMOVED lines=9> */
.L_x_59:
[----:B------:R-:W-:Y:S05]  /*3900*/  BSYNC B1 ;  /* 0x0000000000017941 */ /* 0x000fea0003800000 */
.L_x_58:
        /* <DEDUP_REMOVED lines=9> */
.L_x_61:
[----:B------:R-:W-:Y:S05]  /*39a0*/  BSYNC B1 ;  /* 0x0000000000017941 */ /* 0x000fea0003800000 */
.L_x_60:
        /* <DEDUP_REMOVED lines=11> */
.L_x_63:
[----:B------:R-:W-:Y:S05]  /*3a60*/  BSYNC B1 ;  /* 0x0000000000017941 */ /* 0x000fea0003800000 */
.L_x_62:
        /* <DEDUP_REMOVED lines=11> */
.L_x_65:
[----:B------:R-:W-:Y:S05]  /*3b20*/  BSYNC B1 ;  /* 0x0000000000017941 */ /* 0x000fea0003800000 */
.L_x_64:
        /* <DEDUP_REMOVED lines=9> */
.L_x_67:
[----:B------:R-:W-:Y:S05]  /*3bc0*/  BSYNC B1 ;  /* 0x0000000000017941 */ /* 0x000fea0003800000 */
.L_x_66:
        /* <DEDUP_REMOVED lines=9> */
.L_x_69:
[----:B------:R-:W-:Y:S05]  /*3c60*/  BSYNC B1 ;  /* 0x0000000000017941 */ /* 0x000fea0003800000 */
.L_x_68:
        /* <DEDUP_REMOVED lines=11> */
.L_x_71:
[----:B------:R-:W-:Y:S05]  /*3d20*/  BSYNC B1 ;  /* 0x0000000000017941 */ /* 0x000fea0003800000 */
.L_x_70:
        /* <DEDUP_REMOVED lines=11> */
.L_x_73:
[----:B------:R-:W-:Y:S05]  /*3de0*/  BSYNC B1 ;  /* 0x0000000000017941 */ /* 0x000fea0003800000 */
.L_x_72:
        /* <DEDUP_REMOVED lines=9> */
.L_x_75:
[----:B------:R-:W-:Y:S05]  /*3e80*/  BSYNC B1 ;  /* 0x0000000000017941 */ /* 0x000fea0003800000 */
.L_x_74:
        /* <DEDUP_REMOVED lines=9> */
.L_x_77:
[----:B------:R-:W-:Y:S05]  /*3f20*/  BSYNC B1 ;  /* 0x0000000000017941 */ /* 0x000fea0003800000 */
.L_x_76:
[----:B-----5:R-:W-:Y:S01]  /*3f30*/  LOP3.LUT R14, R103, 0xffffe000, RZ, 0xc0, !PT ;  /* 0xffffe000670e7812 */ /* 0x020fe200078ec0ff */
[----:B------:R-:W-:Y:S01]  /*3f40*/  BSSY B1, `(.L_x_78) ;  /* 0x0000009000017945 */ /* 0x000fe20003800000 */
[----:B------:R-:W-:-:S03]  /*3f50*/  ISETP.GT.AND P3, PT, R4, 0x30, PT ;  /* 0x000000300400780c */ /* 0x000fc60003f64270 */
[----:B------:R-:W-:-:S04]  /*3f60*/  FMUL R14, R14, R91 ;  /* 0x0000005b0e0e7220 */ /* 0x000fc80000400000 */
[----:B------:R-:W-:-:S05]  /*3f70*/  FFMA R79, R79, R90, R14 ;  /* 0x0000005a4f4f7223 */ /* 0x000fca000000000e */
[----:B------:R-:W-:-:S05]  /*3f80*/  F2FP.TF32.F32.PACK_B R79, R79 ;  /* 0x0000004fff4f723e */ /* 0x000fca00024050ff */
[----:B------:R0:W-:Y:S01]  /*3f90*/  @P0 STG.E desc[UR36][R110.64+0xa4], R79 ;  /* 0x0000a44f6e000986 */ /* 0x0001e2000c101924 */
[----:B------:R-:W-:-:S13]  /*3fa0*/  ISETP.GT.AND P0, PT, R3, RZ, P3 ;  /* 0x000000ff0300720c */ /* 0x000fda0001f04270 */
[----:B0-----:R-:W-:Y:S05]  /*3fb0*/  @!P0 BRA `(.L_x_79) ;  /* 0x0000000000048947 */ /* 0x001fea0003800000 */
[----:B------:R0:W5:Y:S02]  /*3fc0*/  LDG.E.LTC128B R103, desc[UR36][R6.64+0xc0] ;  /* 0x0000c02406677981 */ /* 0x000164000c1e1920 */
.L_x_79:
[----:B------:R-:W-:Y:S05]  /*3fd0*/  BSYNC B1 ;  /* 0x0000000000017941 */ /* 0x000fea0003800000 */
.L_x_78:
        /* <DEDUP_REMOVED lines=10> */
.L_x_81:
[----:B------:R-:W-:Y:S05]  /*4080*/  BSYNC B1 ;  /* 0x0000000000017941 */ /* 0x000fea0003800000 */
.L_x_80:
        /* <DEDUP_REMOVED lines=9> */
.L_x_83:
[----:B------:R-:W-:Y:S05]  /*4120*/  BSYNC B1 ;  /* 0x0000000000017941 */ /* 0x000fea0003800000 */
.L_x_82:
        /* <DEDUP_REMOVED lines=9> */
.L_x_85:
[----:B------:R-:W-:Y:S05]  /*41c0*/  BSYNC B1 ;  /* 0x0000000000017941 */ /* 0x000fea0003800000 */
.L_x_84:
        /* <DEDUP_REMOVED lines=10> */
.L_x_87:
[----:B------:R-:W-:Y:S05]  /*4270*/  BSYNC B1 ;  /* 0x0000000000017941 */ /* 0x000fea0003800000 */
.L_x_86:
[----:B-----5:R-:W-:Y:S01]  /*4280*/  LOP3.LUT R14, R103, 0xffffe000, RZ, 0xc0, !PT ;  /* 0xffffe000670e7812 */ /* 0x020fe200078ec0ff */
[----:B------:R-:W-:Y:S04]  /*4290*/  BSSY B1, `(.L_x_88) ;  /* 0x000000f000017945 */ /* 0x000fe80003800000 */
[----:B------:R-:W-:-:S04]  /*42a0*/  FMUL R23, R14, R91 ;  /* 0x0000005b0e177220 */ /* 0x000fc80000400000 */
[----:B------:R-:W-:-:S05]  /*42b0*/  FFMA R23, R84, R90, R23 ;  /* 0x0000005a54177223 */ /* 0x000fca0000000017 */
[----:B------:R-:W-:-:S05]  /*42c0*/  F2FP.TF32.F32.PACK_B R23, R23 ;  /* 0x00000017ff17723e */ /* 0x000fca00024050ff */
[----:B------:R0:W-:Y:S01]  /*42d0*/  @P0 STG.E desc[UR36][R20.64+0xe0], R23 ;  /* 0x0000e01714000986 */ /* 0x0001e2000c101924 */
[----:B------:R-:W-:-:S05]  /*42e0*/  IADD3 R62, P0, R15, R110, RZ ;  /* 0x0000006e0f3e7210 */ /* 0x000fca0007f1e0ff */
[----:B------:R-:W-:Y:S01]  /*42f0*/  IMAD.X R63, R5, 0x1, R111, P0 ;  /* 0x00000001053f7824 */ /* 0x000fe200000e066f */
[----:B------:R-:W-:-:S05]  /*4300*/  IADD3 R64, P0, R15, R110, RZ ;  /* 0x0000006e0f407210 */ /* 0x000fca0007f1e0ff */
[----:B------:R-:W-:Y:S01]  /*4310*/  IMAD.X R65, R5, 0x1, R111, P0 ;  /* 0x0000000105417824 */ /* 0x000fe200000e066f */
[----:B------:R-:W-:-:S05]  /*4320*/  IADD3 R14, P0, R15, R20, RZ ;  /* 0x000000140f0e7210 */ /* 0x000fca0007f1e0ff */
[----:B------:R-:W-:Y:S01]  /*4330*/  IMAD.X R15, R5, 0x1, R21, P0 ;  /* 0x00000001050f7824 */ /* 0x000fe200000e0615 */
[----:B------:R-:W-:-:S04]  /*4340*/  ISETP.GT.AND P0, PT, R4, 0x39, PT ;  /* 0x000000390400780c */ /* 0x000fc80003f04270 */
[----:B------:R-:W-:-:S13]  /*4350*/  ISETP.GT.AND P4, PT, R3, RZ, P0 ;  /* 0x000000ff0300720c */ /* 0x000fda0000784270 */
[----:B0-----:R-:W-:Y:S05]  /*4360*/  @!P4 BRA `(.L_x_89) ;  /* 0x000000000004c947 */ /* 0x001fea0003800000 */
[----:B------:R0:W5:Y:S02]  /*4370*/  LDG.E.LTC128B R103, desc[UR36][R6.64+0xe4] ;  /* 0x0000e42406677981 */ /* 0x000164000c1e1920 */
.L_x_89:
[----:B------:R-:W-:Y:S05]  /*4380*/  BSYNC B1 ;  /* 0x0000000000017941 */ /* 0x000fea0003800000 */
.L_x_88:
        /* <DEDUP_REMOVED lines=9> */
.L_x_91:
[----:B------:R-:W-:Y:S05]  /*4420*/  BSYNC B1 ;  /* 0x0000000000017941 */ /* 0x000fea0003800000 */
.L_x_90:
        /* <DEDUP_REMOVED lines=9> */
.L_x_93:
[----:B------:R-:W-:Y:S05]  /*44c0*/  BSYNC B1 ;  /* 0x0000000000017941 */ /* 0x000fea0003800000 */
.L_x_92:
[----:B-----5:R-:W-:-:S05]  /*44d0*/  LOP3.LUT R4, R103, 0xffffe000, RZ, 0xc0, !PT ;  /* 0xffffe00067047812 */ /* 0x020fca00078ec0ff */
[----:B------:R-:W-:-:S04]  /*44e0*/  FMUL R4, R4, R91 ;  /* 0x0000005b04047220 */ /* 0x000fc80000400000 */
[----:B------:R-:W-:-:S05]  /*44f0*/  FFMA R87, R87, R90, R4 ;  /* 0x0000005a57577223 */ /* 0x000fca0000000004 */
[----:B------:R-:W-:-:S05]  /*4500*/  F2FP.TF32.F32.PACK_B R87, R87 ;  /* 0x00000057ff57723e */ /* 0x000fca00024050ff */
[----:B------:R0:W-:Y:S01]  /*4510*/  @P4 STG.E desc[UR36][R110.64+0xe4], R87 ;  /* 0x0000e4576e004986 */ /* 0x0001e2000c101924 */
[----:B------:R-:W-:-:S13]  /*4520*/  ISETP.GT.AND P4, PT, R3, 0x80, P6 ;  /* 0x000000800300780c */ /* 0x000fda0003784270 */
[----:B------:R-:W2:Y:S01]  /*4530*/  @P4 LDG.E.LTC128B R103, desc[UR36][R60.64] ;  /* 0x000000243c674981 */ /* 0x000ea2000c1e1920 */
[----:B------:R-:W-:Y:S01]  /*4540*/  BSSY B1, `(.L_x_94) ;  /* 0x000000a000017945 */ /* 0x000fe20003800000 */
[----:B--2---:R-:W-:-:S05]  /*4550*/  LOP3.LUT R4, R103, 0xffffe000, RZ, 0xc0, !PT ;  /* 0xffffe00067047812 */ /* 0x004fca00078ec0ff */
[----:B------:R-:W-:-:S04]  /*4560*/  FMUL R5, R4, R91 ;  /* 0x0000005b04057220 */ /* 0x000fc80000400000 */
[----:B------:R-:W-:-:S05]  /*4570*/  FFMA R5, R24, R90, R5 ;  /* 0x0000005a18057223 */ /* 0x000fca0000000005 */
[----:B------:R-:W-:-:S05]  /*4580*/  F2FP.TF32.F32.PACK_B R5, R5 ;  /* 0x00000005ff05723e */ /* 0x000fca00024050ff */
[----:B------:R0:W-:Y:S01]  /*4590*/  @P4 STG.E desc[UR36][R14.64], R5 ;  /* 0x000000050e004986 */ /* 0x0001e2000c101924 */
[----:B------:R-:W-:-:S04]  /*45a0*/  ISETP.NE.AND P4, PT, R119, RZ, PT ;  /* 0x000000ff7700720c */ /* 0x000fc80003f85270 */
[----:B------:R-:W-:-:S13]  /*45b0*/  ISETP.GT.AND P4, PT, R3, 0x80, P4 ;  /* 0x000000800300780c */ /* 0x000fda0002784270 */
[----:B0-----:R-:W-:Y:S05]  /*45c0*/  @!P4 BRA `(.L_x_95) ;  /* 0x000000000004c947 */ /* 0x001fea0003800000 */
[----:B------:R0:W5:Y:S02]  /*45d0*/  LDG.E.LTC128B R103, desc[UR36][R58.64+0x4] ;  /* 0x000004243a677981 */ /* 0x000164000c1e1920 */
.L_x_95:
[----:B------:R-:W-:Y:S05]  /*45e0*/  BSYNC B1 ;  /* 0x0000000000017941 */ /* 0x000fea0003800000 */
.L_x_94:
[----:B-----5:R-:W-:Y:S01]  /*45f0*/  LOP3.LUT R4, R103, 0xffffe000, RZ, 0xc0, !PT ;  /* 0xffffe00067047812 */ /* 0x020fe200078ec0ff */
[----:B------:R-:W-:Y:S01]  /*4600*/  @P4 IMAD.MOV.U32 R5, RZ, RZ, R15 ;  /* 0x000000ffff054224 */ /* 0x000fe200078e000f */
[----:B------:R-:W-:Y:S01]  /*4610*/  ISETP.GT.AND P6, PT, R3, 0x88, P6 ;  /* 0x000000880300780c */ /* 0x000fe200037c4270 */
[----:B------:R-:W-:Y:S02]  /*4620*/  BSSY B1, `(.L_x_96) ;  /* 0x0000008000017945 */ /* 0x000fe40003800000 */
[----:B------:R-:W-:-:S04]  /*4630*/  FMUL R4, R4, R91 ;  /* 0x0000005b04047220 */ /* 0x000fc80000400000 */
[----:B------:R-:W-:Y:S01]  /*4640*/  FFMA R25, R25, R90, R4 ;  /* 0x0000005a19197223 */ /* 0x000fe20000000004 */
[----:B------:R-:W-:-:S04]  /*4650*/  @P4 IMAD.MOV.U32 R4, RZ, RZ, R14 ;  /* 0x000000ffff044224 */ /* 0x000fc800078e000e */
[----:B------:R-:W-:-:S05]  /*4660*/  F2FP.TF32.F32.PACK_B R25, R25 ;  /* 0x00000019ff19723e */ /* 0x000fca00024050ff */
[----:B------:R2:W-:Y:S01]  /*4670*/  @P4 STG.E desc[UR36][R4.64+0x4], R25 ;  /* 0x0000041904004986 */ /* 0x0005e2000c101924 */
[----:B------:R-:W-:Y:S05]  /*4680*/  @!P6 BRA `(.L_x_97) ;  /* 0x000000000004e947 */ /* 0x000fea0003800000 */
[----:B------:R0:W5:Y:S02]  /*4690*/  LDG.E.LTC128B R103, desc[UR36][R10.64] ;  /* 0x000000240a677981 */ /* 0x000164000c1e1920 */
.L_x_97:
[----:B------:R-:W-:Y:S05]  /*46a0*/  BSYNC B1 ;  /* 0x0000000000017941 */ /* 0x000fea0003800000 */
.L_x_96:
[----:B--2--5:R-:W-:Y:S01]  /*46b0*/  LOP3.LUT R4, R103, 0xffffe000, RZ, 0xc0, !PT ;  /* 0xffffe00067047812 */ /* 0x024fe200078ec0ff */
[----:B------:R-:W-:Y:S01]  /*46c0*/  BSSY B1, `(.L_x_98) ;  /* 0x0000009000017945 */ /* 0x000fe20003800000 */
[----:B------:R-:W-:-:S03]  /*46d0*/  ISETP.NE.AND P4, PT, R119, RZ, PT ;  /* 0x000000ff7700720c */ /* 0x000fc60003f85270 */
[----:B------:R-:W-:Y:S01]  /*46e0*/  FMUL R5, R4, R91 ;  /* 0x0000005b04057220 */ /* 0x000fe20000400000 */
[----:B------:R-:W-:-:S03]  /*46f0*/  ISETP.GT.AND P4, PT, R3, 0x88, P4 ;  /* 0x000000880300780c */ /* 0x000fc60002784270 */
[----:B------:R-:W-:-:S05]  /*4700*/  FFMA R5, R26, R90, R5 ;  /* 0x0000005a1a057223 */ /* 0x000fca0000000005 */
[----:B------:R-:W-:-:S05]  /*4710*/  F2FP.TF32.F32.PACK_B R5, R5 ;  /* 0x00000005ff05723e */ /* 0x000fca00024050ff */
[----:B------:R2:W-:Y:S01]  /*4720*/  @P6 STG.E desc[UR36][R62.64], R5 ;  /* 0x000000053e006986 */ /* 0x0005e2000c101924 */
[----:B------:R-:W-:Y:S05]  /*4730*/  @!P4 BRA `(.L_x_99) ;  /* 0x000000000004c947 */ /* 0x000fea0003800000 */
[----:B------:R0:W5:Y:S02]  /*4740*/  LDG.E.LTC128B R103, desc[UR36][R12.64+0x4] ;  /* 0x000004240c677981 */ /* 0x000164000c1e1920 */
.L_x_99:
[----:B------:R-:W-:Y:S05]  /*4750*/  BSYNC B1 ;  /* 0x0000000000017941 */ /* 0x000fea0003800000 */
.L_x_98:
[----:B-----5:R-:W-:Y:S01]  /*4760*/  LOP3.LUT R4, R103, 0xffffe000, RZ, 0xc0, !PT ;  /* 0xffffe00067047812 */ /* 0x020fe200078ec0ff */
[----:B------:R-:W-:Y:S01]  /*4770*/  BSSY B1, `(.L_x_100) ;  /* 0x0000009000017945 */ /* 0x000fe20003800000 */
[----:B------:R-:W-:-:S03]  /*4780*/  ISETP.NE.AND P6, PT, R116, RZ, PT ;  /* 0x000000ff7400720c */ /* 0x000fc60003fc5270 */
[----:B------:R-:W-:-:S04]  /*4790*/  FMUL R4, R4, R91 ;  /* 0x0000005b04047220 */ /* 0x000fc80000400000 */
[----:B------:R-:W-:-:S05]  /*47a0*/  FFMA R27, R27, R90, R4 ;  /* 0x0000005a1b1b7223 */ /* 0x000fca0000000004 */
[----:B------:R-:W-:-:S05]  /*47b0*/  F2FP.TF32.F32.PACK_B R27, R27 ;  /* 0x0000001bff1b723e */ /* 0x000fca00024050ff */
[----:B------:R0:W-:Y:S01]  /*47c0*/  @P4 STG.E desc[UR36][R64.64+0x4], R27 ;  /* 0x0000041b40004986 */ /* 0x0001e2000c101924 */
[----:B------:R-:W-:-:S13]  /*47d0*/  ISETP.GT.AND P4, PT, R3, 0x80, P6 ;  /* 0x000000800300780c */ /* 0x000fda0003784270 */
[----:B0-----:R-:W-:Y:S05]  /*47e0*/  @!P4 BRA `(.L_x_101) ;  /* 0x000000000004c947 */ /* 0x001fea0003800000 */
[----:B------:R0:W5:Y:S02]  /*47f0*/  LDG.E.LTC128B R103, desc[UR36][R58.64+0x20] ;  /* 0x000020243a677981 */ /* 0x000164000c1e1920 */
.L_x_101:
[----:B------:R-:W-:Y:S05]  /*4800*/  BSYNC B1 ;  /* 0x0000000000017941 */ /* 0x000fea0003800000 */
.L_x_100:
[----:B-----5:R-:W-:Y:S01]  /*4810*/  LOP3.LUT R4, R103, 0xffffe000, RZ, 0xc0, !PT ;  /* 0xffffe00067047812 */ /* 0x020fe200078ec0ff */
[----:B------:R-:W-:Y:S01]  /*4820*/  BSSY B1, `(.L_x_102) ;  /* 0x000000b000017945 */ /* 0x000fe20003800000 */
[----:B------:R-:W-:-:S03]  /*4830*/  ISETP.NE.AND P6, PT, R117, RZ, PT ;  /* 0x000000ff7500720c */ /* 0x000fc60003fc5270 */
[----:B--2---:R-:W-:Y:S01]  /*4840*/  FMUL R5, R4, R91 ;  /* 0x0000005b04057220 */ /* 0x004fe20000400000 */
[----:B------:R-:W-:-:S03]  /*4850*/  @P4 IMAD.MOV.U32 R4, RZ, RZ, R14 ;  /* 0x000000ffff044224 */ /* 0x000fc600078e000e */
[----:B-1-34-:R-:W-:Y:S01]  /*4860*/  FFMA R7, R28, R90, R5 ;  /* 0x0000005a1c077223 */ /* 0x01afe20000000005 */
[----:B------:R-:W-:-:S04]  /*4870*/  @P4 IMAD.MOV.U32 R5, RZ, RZ, R15 ;  /* 0x000000ffff054224 */ /* 0x000fc800078e000f */
[----:B------:R-:W-:-:S05]  /*4880*/  F2FP.TF32.F32.PACK_B R7, R7 ;  /* 0x00000007ff07723e */ /* 0x000fca00024050ff */
[----:B------:R1:W-:Y:S01]  /*4890*/  @P4 STG.E desc[UR36][R4.64+0x20], R7 ;  /* 0x0000200704004986 */ /* 0x0003e2000c101924 */
[----:B------:R-:W-:-:S13]  /*48a0*/  ISETP.GT.AND P4, PT, R3, 0x80, P6 ;  /* 0x000000800300780c */ /* 0x000fda0003784270 */
[----:B-1----:R-:W-:Y:S05]  /*48b0*/  @!P4 BRA `(.L_x_103) ;  /* 0x000000000004c947 */ /* 0x002fea0003800000 */
[----:B------:R1:W5:Y:S02]  /*48c0*/  LDG.E.LTC128B R103, desc[UR36][R58.64+0x24] ;  /* 0x000024243a677981 */ /* 0x000364000c1e1920 */
.L_x_103:
[----:B------:R-:W-:Y:S05]  /*48d0*/  BSYNC B1 ;  /* 0x0000000000017941 */ /* 0x000fea0003800000 */
.L_x_102:
[----:B-----5:R-:W-:Y:S01]  /*48e0*/  LOP3.LUT R4, R103, 0xffffe000, RZ, 0xc0, !PT ;  /* 0xffffe00067047812 */ /* 0x020fe200078ec0ff */
[----:B------:R-:W-:Y:S01]  /*48f0*/  @P4 IMAD.MOV.U32 R5, RZ, RZ, R15 ;  /* 0x000000ffff054224 */ /* 0x000fe200078e000f */
[----:B------:R-:W-:Y:S03]  /*4900*/  BSSY B1, `(.L_x_104) ;  /* 0x000000a000017945 */ /* 0x000fe60003800000 */
[----:B------:R-:W-:-:S04]  /*4910*/  FMUL R4, R4, R91 ;  /* 0x0000005b04047220 */ /* 0x000fc80000400000 */
[----:B------:R-:W-:Y:S01]  /*4920*/  FFMA R29, R29, R90, R4 ;  /* 0x0000005a1d1d7223 */ /* 0x000fe20000000004 */
[----:B------:R-:W-:-:S04]  /*4930*/  @P4 IMAD.MOV.U32 R4, RZ, RZ, R14 ;  /* 0x000000ffff044224 */ /* 0x000fc800078e000e */
[----:B------:R-:W-:-:S05]  /*4940*/  F2FP.TF32.F32.PACK_B R29, R29 ;  /* 0x0000001dff1d723e */ /* 0x000fca00024050ff */
[----:B------:R2:W-:Y:S01]  /*4950*/  @P4 STG.E desc[UR36][R4.64+0x24], R29 ;  /* 0x0000241d04004986 */ /* 0x0005e2000c101924 */
[----:B------:R-:W-:-:S04]  /*4960*/  ISETP.NE.AND P4, PT, R116, RZ, PT ;  /* 0x000000ff7400720c */ /* 0x000fc80003f85270 */
[----:B------:R-:W-:-:S13]  /*4970*/  ISETP.GT.AND P4, PT, R3, 0x88, P4 ;  /* 0x000000880300780c */ /* 0x000fda0002784270 */
[----:B--2---:R-:W-:Y:S05]  /*4980*/  @!P4 BRA `(.L_x_105) ;  /* 0x000000000004c947 */ /* 0x004fea0003800000 */
[----:B------:R2:W5:Y:S02]  /*4990*/  LDG.E.LTC128B R103, desc[UR36][R12.64+0x20] ;  /* 0x000020240c677981 */ /* 0x000564000c1e1920 */
.L_x_105:
[----:B------:R-:W-:Y:S05]  /*49a0*/  BSYNC B1 ;  /* 0x0000000000017941 */ /* 0x000fea0003800000 */
.L_x_104:
[----:B-----5:R-:W-:Y:S01]  /*49b0*/  LOP3.LUT R4, R103, 0xffffe000, RZ, 0xc0, !PT ;  /* 0xffffe00067047812 */ /* 0x020fe200078ec0ff */
[----:B------:R-:W-:Y:S04]  /*49c0*/  BSSY B1, `(.L_x_106) ;  /* 0x0000008000017945 */ /* 0x000fe80003800000 */
[----:B------:R-:W-:-:S04]  /*49d0*/  FMUL R5, R4, R91 ;  /* 0x0000005b04057220 */ /* 0x000fc80000400000 */
[----:B------:R-:W-:-:S05]  /*49e0*/  FFMA R5, R30, R90, R5 ;  /* 0x0000005a1e057223 */ /* 0x000fca0000000005 */
[----:B------:R-:W-:-:S05]  /*49f0*/  F2FP.TF32.F32.PACK_B R5, R5 ;  /* 0x00000005ff05723e */ /* 0x000fca00024050ff */
[----:B------:R3:W-:Y:S01]  /*4a00*/  @P4 STG.E desc[UR36][R8.64+0x20], R5 ;  /* 0x0000200508004986 */ /* 0x0007e2000c101924 */
[----:B------:R-:W-:-:S13]  /*4a10*/  ISETP.GT.AND P4, PT, R3, 0x88, P6 ;  /* 0x000000880300780c */ /* 0x000fda0003784270 */
[----:B---3--:R-:W-:Y:S05]  /*4a20*/  @!P4 BRA `(.L_x_107) ;  /* 0x000000000004c947 */ /* 0x008fea0003800000 */
[----:B------:R3:W5:Y:S02]  /*4a30*/  LDG.E.LTC128B R103, desc[UR36][R12.64+0x24] ;  /* 0x000024240c677981 */ /* 0x000764000c1e1920 */
.L_x_107:
[----:B------:R-:W-:Y:S05]  /*4a40*/  BSYNC B1 ;  /* 0x0000000000017941 */ /* 0x000fea0003800000 */
.L_x_106:
[----:B-----5:R-:W-:Y:S01]  /*4a50*/  LOP3.LUT R4, R103, 0xffffe000, RZ, 0xc0, !PT ;  /* 0xffffe00067047812 */ /* 0x020fe200078ec0ff */
[----:B------:R-:W-:Y:S01]  /*4a60*/  @P4 IMAD.MOV.U32 R5, RZ, RZ, R9 ;  /* 0x000000ffff054224 */ /* 0x000fe200078e0009 */
[----:B------:R-:W-:Y:S01]  /*4a70*/  ISETP.NE.AND P6, PT, R112, RZ, PT ;  /* 0x000000ff7000720c */ /* 0x000fe20003fc5270 */
[----:B------:R-:W-:Y:S02]  /*4a80*/  BSSY B1, `(.L_x_108) ;  /* 0x0000009000017945 */ /* 0x000fe40003800000 */
[----:B------:R-:W-:-:S04]  /*4a90*/  FMUL R4, R4, R91 ;  /* 0x0000005b04047220 */ /* 0x000fc80000400000 */
[----:B------:R-:W-:Y:S01]  /*4aa0*/  FFMA R31, R31, R90, R4 ;  /* 0x0000005a1f1f7223 */ /* 0x000fe20000000004 */
[----:B------:R-:W-:-:S04]  /*4ab0*/  @P4 IMAD.MOV.U32 R4, RZ, RZ, R8 ;  /* 0x000000ffff044224 */ /* 0x000fc800078e0008 */
[----:B------:R-:W-:-:S05]  /*4ac0*/  F2FP.TF32.F32.PACK_B R31, R31 ;  /* 0x0000001fff1f723e */ /* 0x000fca00024050ff */
[----:B------:R4:W-:Y:S01]  /*4ad0*/  @P4 STG.E desc[UR36][R4.64+0x24], R31 ;  /* 0x0000241f04004986 */ /* 0x0009e2000c101924 */
[----:B------:R-:W-:-:S13]  /*4ae0*/  ISETP.GT.AND P4, PT, R3, 0x80, P6 ;  /* 0x000000800300780c */ /* 0x000fda0003784270 */
[----:B----4-:R-:W-:Y:S05]  /*4af0*/  @!P4 BRA `(.L_x_109) ;  /* 0x000000000004c947 */ /* 0x010fea0003800000 */
[----:B------:R4:W5:Y:S02]  /*4b00*/  LDG.E.LTC128B R103, desc[UR36][R58.64+0x40] ;  /* 0x000040243a677981 */ /* 0x000964000c1e1920 */
.L_x_109:
[----:B------:R-:W-:Y:S05]  /*4b10*/  BSYNC B1 ;  /* 0x0000000000017941 */ /* 0x000fea0003800000 */
.L_x_108:
[----:B-----5:R-:W-:Y:S01]  /*4b20*/  LOP3.LUT R4, R103, 0xffffe000, RZ, 0xc0, !PT ;  /* 0xffffe00067047812 */ /* 0x020fe200078ec0ff */
[----:B------:R-:W-:Y:S01]  /*4b30*/  BSSY B1, `(.L_x_110) ;  /* 0x000000b000017945 */ /* 0x000fe20003800000 */
[----:B------:R-:W-:-:S03]  /*4b40*/  ISETP.NE.AND P6, PT, R104, RZ, PT ;  /* 0x000000ff6800720c */ /* 0x000fc60003fc5270 */
[----:B------:R-:W-:Y:S01]  /*4b50*/  FMUL R5, R4, R91 ;  /* 0x0000005b04057220 */ /* 0x000fe20000400000 */
[----:B------:R-:W-:-:S03]  /*4b60*/  @P4 IMAD.MOV.U32 R4, RZ, RZ, R14 ;  /* 0x000000ffff044224 */ /* 0x000fc600078e000e */
[----:B------:R-:W-:Y:S01]  /*4b70*/  FFMA R7, R32, R90, R5 ;  /* 0x0000005a20077223 */ /* 0x000fe20000000005 */
[----:B------:R-:W-:-:S04]  /*4b80*/  @P4 IMAD.MOV.U32 R5, RZ, RZ, R15 ;  /* 0x000000ffff054224 */ /* 0x000fc800078e000f */
[----:B------:R-:W-:-:S05]  /*4b90*/  F2FP.TF32.F32.PACK_B R7, R7 ;  /* 0x00000007ff07723e */ /* 0x000fca00024050ff */
[----:B------:R0:W-:Y:S01]  /*4ba0*/  @P4 STG.E desc[UR36][R4.64+0x40], R7 ;  /* 0x0000400704004986 */ /* 0x0001e2000c101924 */
[----:B------:R-:W-:-:S13]  /*4bb0*/  ISETP.GT.AND P4, PT, R3, 0x80, P6 ;  /* 0x000000800300780c */ /* 0x000fda0003784270 */
[----:B0-----:R-:W-:Y:S05]  /*4bc0*/  @!P4 BRA `(.L_x_111) ;  /* 0x000000000004c947 */ /* 0x001fea0003800000 */
[----:B------:R0:W5:Y:S02]  /*4bd0*/  LDG.E.LTC128B R103, desc[UR36][R58.64+0x44] ;  /* 0x000044243a677981 */ /* 0x000164000c1e1920 */
.L_x_111:
[----:B------:R-:W-:Y:S05]  /*4be0*/  BSYNC B1 ;  /* 0x0000000000017941 */ /* 0x000fea0003800000 */
.L_x_110:
        /* <DEDUP_REMOVED lines=10> */
[----:B0-----:R-:W-:Y:S05]  /*4c90*/  @!P4 BRA `(.L_x_113) ;  /* 0x000000000004c947 */ /* 0x001fea0003800000 */
[----:B------:R0:W5:Y:S02]  /*4ca0*/  LDG.E.LTC128B R103, desc[UR36][R12.64+0x40] ;  /* 0x000040240c677981 */ /* 0x000164000c1e1920 */
.L_x_113:
[----:B------:R-:W-:Y:S05]  /*4cb0*/  BSYNC B1 ;  /* 0x0000000000017941 */ /* 0x000fea0003800000 */
.L_x_112:
[----:B-----5:R-:W-:Y:S01]  /*4cc0*/  LOP3.LUT R4, R103, 0xffffe000, RZ, 0xc0, !PT ;  /* 0xffffe00067047812 */ /* 0x020fe200078ec0ff */
[----:B------:R-:W-:Y:S04]  /*4cd0*/  BSSY B1, `(.L_x_114) ;  /* 0x000000a000017945 */ /* 0x000fe80003800000 */
        /* <DEDUP_REMOVED lines=9> */
.L_x_115:
[----:B------:R-:W-:Y:S05]  /*4d70*/  BSYNC B1 ;  /* 0x0000000000017941 */ /* 0x000fea0003800000 */
.L_x_114:
        /* <DEDUP_REMOVED lines=10> */
[----:B0-----:R-:W-:Y:S05]  /*4e20*/  @!P4 BRA `(.L_x_117) ;  /* 0x000000000004c947 */ /* 0x001fea0003800000 */
[----:B------:R0:W5:Y:S02]  /*4e30*/  LDG.E.LTC128B R103, desc[UR36][R58.64+0x60] ;  /* 0x000060243a677981 */ /* 0x000164000c1e1920 */
.L_x_117:
[----:B------:R-:W-:Y:S05]  /*4e40*/  BSYNC B1 ;  /* 0x0000000000017941 */ /* 0x000fea0003800000 */
.L_x_116:
        /* <DEDUP_REMOVED lines=12> */
.L_x_119:
[----:B------:R-:W-:Y:S05]  /*4f10*/  BSYNC B1 ;  /* 0x0000000000017941 */ /* 0x000fea0003800000 */
.L_x_118:
        /* <DEDUP_REMOVED lines=12> */
.L_x_121:
[----:B------:R-:W-:Y:S05]  /*4fe0*/  BSYNC B1 ;  /* 0x0000000000017941 */ /* 0x000fea0003800000 */
.L_x_120:
        /* <DEDUP_REMOVED lines=11> */
.L_x_123:
[----:B------:R-:W-:Y:S05]  /*50a0*/  BSYNC B1 ;  /* 0x0000000000017941 */ /* 0x000fea0003800000 */
.L_x_122:
        /* <DEDUP_REMOVED lines=12> */
.L_x_125:
[----:B------:R-:W-:Y:S05]  /*5170*/  BSYNC B1 ;  /* 0x0000000000017941 */ /* 0x000fea0003800000 */
.L_x_124:
        /* <DEDUP_REMOVED lines=12> */
.L_x_127:
[----:B------:R-:W-:Y:S05]  /*5240*/  BSYNC B1 ;  /* 0x0000000000017941 */ /* 0x000fea0003800000 */
.L_x_126:
        /* <DEDUP_REMOVED lines=12> */
.L_x_129:
[----:B------:R-:W-:Y:S05]  /*5310*/  BSYNC B1 ;  /* 0x0000000000017941 */ /* 0x000fea0003800000 */
.L_x_128:
        /* <DEDUP_REMOVED lines=11> */
.L_x_131:
[----:B------:R-:W-:Y:S05]  /*53d0*/  BSYNC B1 ;  /* 0x0000000000017941 */ /* 0x000fea0003800000 */
.L_x_130:
        /* <DEDUP_REMOVED lines=12> */
.L_x_133:
[----:B------:R-:W-:Y:S05]  /*54a0*/  BSYNC B1 ;  /* 0x0000000000017941 */ /* 0x000fea0003800000 */
.L_x_132:
        /* <DEDUP_REMOVED lines=11> */
.L_x_135:
[----:B------:R-:W-:Y:S05]  /*5560*/  BSYNC B1 ;  /* 0x0000000000017941 */ /* 0x000fea0003800000 */
.L_x_134:
        /* <DEDUP_REMOVED lines=11> */
.L_x_137:
[----:B------:R-:W-:Y:S05]  /*5620*/  BSYNC B1 ;  /* 0x0000000000017941 */ /* 0x000fea0003800000 */
.L_x_136:
[----:B-----5:R-:W-:Y:S01]  /*5630*/  LOP3.LUT R4, R103, 0xffffe000, RZ, 0xc0, !PT ;  /* 0xffffe00067047812 */ /* 0x020fe200078ec0ff */
[----:B------:R-:W-:Y:S01]  /*5640*/  BSSY B1, `(.L_x_138) ;  /* 0x000000a000017945 */ /* 0x000fe20003800000 */
[----:B------:R-:W-:-:S03]  /*5650*/  ISETP.GT.AND P5, PT, R3, 0x88, P5 ;  /* 0x000000880300780c */ /* 0x000fc60002fa4270 */
[----:B------:R-:W-:Y:S01]  /*5660*/  FMUL R5, R4, R91 ;  /* 0x0000005b04057220 */ /* 0x000fe20000400000 */
[----:B------:R-:W-:-:S03]  /*5670*/  @P4 IMAD.MOV.U32 R4, RZ, RZ, R8 ;  /* 0x000000ffff044224 */ /* 0x000fc600078e0008 */
[----:B------:R-:W-:Y:S01]  /*5680*/  FFMA R7, R46, R90, R5 ;  /* 0x0000005a2e077223 */ /* 0x000fe20000000005 */
[----:B------:R-:W-:-:S04]  /*5690*/  @P4 IMAD.MOV.U32 R5, RZ, RZ, R9 ;  /* 0x000000ffff054224 */ /* 0x000fc800078e0009 */
[----:B------:R-:W-:-:S05]  /*56a0*/  F2FP.TF32.F32.PACK_B R7, R7 ;  /* 0x00000007ff07723e */ /* 0x000fca00024050ff */
[----:B------:R0:W-:Y:S01]  /*56b0*/  @P4 STG.E desc[UR36][R4.64+0xa0], R7 ;  /* 0x0000a00704004986 */ /* 0x0001e2000c101924 */
[----:B------:R-:W-:Y:S05]  /*56c0*/  @!P5 BRA `(.L_x_139) ;  /* 0x000000000004d947 */ /* 0x000fea0003800000 */
[----:B------:R0:W5:Y:S02]  /*56d0*/  LDG.E.LTC128B R103, desc[UR36][R12.64+0xa4] ;  /* 0x0000a4240c677981 */ /* 0x000164000c1e1920 */
.L_x_139:
[----:B------:R-:W-:Y:S05]  /*56e0*/  BSYNC B1 ;  /* 0x0000000000017941 */ /* 0x000fea0003800000 */
.L_x_138:
[----:B0----5:R-:W-:Y:S01]  /*56f0*/  LOP3.LUT R4, R103, 0xffffe000, RZ, 0xc0, !PT ;  /* 0xffffe00067047812 */ /* 0x021fe200078ec0ff */
        /* <DEDUP_REMOVED lines=10> */
.L_x_141:
[----:B------:R-:W-:Y:S05]  /*57a0*/  BSYNC B1 ;  /* 0x0000000000017941 */ /* 0x000fea0003800000 */
.L_x_140:
[----:B0----5:R-:W-:Y:S01]  /*57b0*/  LOP3.LUT R4, R103, 0xffffe000, RZ, 0xc0, !PT ;  /* 0xffffe00067047812 */ /* 0x021fe200078ec0ff */
        /* <DEDUP_REMOVED lines=10> */
.L_x_143:
[----:B------:R-:W-:Y:S05]  /*5860*/  BSYNC B1 ;  /* 0x0000000000017941 */ /* 0x000fea0003800000 */
.L_x_142:
        /* <DEDUP_REMOVED lines=11> */
.L_x_145:
[----:B------:R-:W-:Y:S05]  /*5920*/  BSYNC B1 ;  /* 0x0000000000017941 */ /* 0x000fea0003800000 */
.L_x_144:
        /* <DEDUP_REMOVED lines=11> */
.L_x_147:
[----:B------:R-:W-:Y:S05]  /*59e0*/  BSYNC B1 ;  /* 0x0000000000017941 */ /* 0x000fea0003800000 */
.L_x_146:
        /* <DEDUP_REMOVED lines=11> */
.L_x_149:
[----:B------:R-:W-:Y:S05]  /*5aa0*/  BSYNC B1 ;  /* 0x0000000000017941 */ /* 0x000fea0003800000 */
.L_x_148:
        /* <DEDUP_REMOVED lines=11> */
.L_x_151:
[----:B------:R-:W-:Y:S05]  /*5b60*/  BSYNC B1 ;  /* 0x0000000000017941 */ /* 0x000fea0003800000 */
.L_x_150:
[----:B0----5:R-:W-:Y:S01]  /*5b70*/  LOP3.LUT R4, R103, 0xffffe000, RZ, 0xc0, !PT ;  /* 0xffffe00067047812 */ /* 0x021fe200078ec0ff */
        /* <DEDUP_REMOVED lines=8> */
.L_x_153:
[----:B------:R-:W-:Y:S05]  /*5c00*/  BSYNC B1 ;  /* 0x0000000000017941 */ /* 0x000fea0003800000 */
.L_x_152:
        /* <DEDUP_REMOVED lines=11> */
.L_x_155:
[----:B------:R-:W-:Y:S05]  /*5cc0*/  BSYNC B1 ;  /* 0x0000000000017941 */ /* 0x000fea0003800000 */
.L_x_154:
[----:B------:R-:W-:Y:S05]  /*5cd0*/  @!P0 BRA `(.L_x_156) ;  /* 0x00000014008c8947 */ /* 0x000fea0003800000 */
[----:B0----5:R-:W-:-:S05]  /*5ce0*/  LOP3.LUT R4, R103, 0xffffe000, RZ, 0xc0, !PT ;  /* 0xffffe00067047812 */ /* 0x021fca00078ec0ff */
[----:B------:R-:W-:-:S04]  /*5cf0*/  FMUL R4, R4, R91 ;  /* 0x0000005b04047220 */ /* 0x000fc80000400000 */
[----:B------:R-:W-:-:S05]  /*5d00*/  FFMA R55, R55, R90, R4 ;  /* 0x0000005a37377223 */ /* 0x000fca0000000004 */
[----:B------:R-:W-:-:S05]  /*5d10*/  F2FP.TF32.F32.PACK_B R55, R55 ;  /* 0x00000037ff37723e */ /* 0x000fca00024050ff */
[----:B------:R0:W-:Y:S01]  /*5d20*/  STG.E desc[UR36][R8.64+0xe4], R55 ;  /* 0x0000e43708007986 */ /* 0x0001e2000c101924 */
[----:B------:R-:W-:Y:S05]  /*5d30*/  BRA `(.L_x_156) ;  /* 0x0000001400747947 */ /* 0x000fea0003800000 */
.L_x_33:
[----:B------:R-:W-:Y:S01]  /*5d40*/  ULDC.64 UR4, c[0x0][0x5c0] ;  /* 0x0001700000047ab9 */ /* 0x000fe20000000a00 */
[-C--:B------:R-:W-:Y:S01]  /*5d50*/  FMUL R5, R56, R90.reuse ;  /* 0x0000005a38057220 */ /* 0x080fe20000400000 */
[----:B------:R-:W-:Y:S01]  /*5d60*/  ISETP.GT.AND P4, PT, R4, 0x1, PT ;  /* 0x000000010400780c */ /* 0x000fe20003f84270 */
[-C--:B------:R-:W-:Y:S01]  /*5d70*/  FMUL R57, R57, R90.reuse ;  /* 0x0000005a39397220 */ /* 0x080fe20000400000 */
[----:B------:R-:W-:Y:S01]  /*5d80*/  LEA R8, P2, R114, UR4, 0x2 ;  /* 0x0000000472087c11 */ /* 0x000fe2000f8410ff */
[----:B------:R-:W-:Y:S01]  /*5d90*/  IMAD.SHL.U32 R15, R92, 0x4, RZ ;  /* 0x000000045c0f7824 */ /* 0x000fe200078e00ff */
[----:B------:R-:W-:Y:S01]  /*5da0*/  ISETP.GT.AND P1, PT, R3, RZ, P4 ;  /* 0x000000ff0300720c */ /* 0x000fe20002724270 */
[----:B------:R-:W-:Y:S01]  /*5db0*/  IMAD.SHL.U32 R103, R93, 0x4, RZ ;  /* 0x000000045d677824 */ /* 0x000fe200078e00ff */
[----:B------:R-:W-:Y:S01]  /*5dc0*/  LEA.HI.X R9, R114, UR5, R117, 0x2, P2 ;  /* 0x0000000572097c11 */ /* 0x000fe200090f1475 */
[-C--:B------:R-:W-:Y:S01]  /*5dd0*/  FMUL R59, R59, R90.reuse ;  /* 0x0000005a3b3b7220 */ /* 0x080fe20000400000 */
[----:B------:R-:W-:Y:S01]  /*5de0*/  F2FP.TF32.F32.PACK_B R5, R5 ;  /* 0x00000005ff05723e */ /* 0x000fe200024050ff */
[-C--:B------:R-:W-:Y:S01]  /*5df0*/  FMUL R13, R58, R90.reuse ;  /* 0x0000005a3a0d7220 */ /* 0x080fe20000400000 */
[----:B------:R-:W-:Y:S01]  /*5e00*/  F2FP.TF32.F32.PACK_B R57, R57 ;  /* 0x00000039ff39723e */ /* 0x000fe200024050ff */
[-C--:B------:R-:W-:Y:S01]  /*5e10*/  FMUL R61, R61, R90.reuse ;  /* 0x0000005a3d3d7220 */ /* 0x080fe20000400000 */
[----:B------:R-:W-:Y:S01]  /*5e20*/  SHF.L.U64.HI R7, R92, 0x2, R95 ;  /* 0x000000025c077819 */ /* 0x000fe2000001025f */
[----:B------:R0:W-:Y:S01]  /*5e30*/  @P0 STG.E desc[UR36][R8.64], R5 ;  /* 0x0000000508000986 */ /* 0x0001e2000c101924 */
[----:B------:R-:W-:Y:S01]  /*5e40*/  ISETP.GT.AND P0, PT, R3, 0x8, P4 ;  /* 0x000000080300780c */ /* 0x000fe20002704270 */
[----:B------:R-:W-:Y:S01]  /*5e50*/  FMUL R63, R63, R90 ;  /* 0x0000005a3f3f7220 */ /* 0x000fe20000400000 */
[----:B------:R-:W-:Y:S01]  /*5e60*/  IADD3 R10, P2, R15, R8, RZ ;  /* 0x000000080f0a7210 */ /* 0x000fe20007f5e0ff */
[----:B------:R-:W-:Y:S01]  /*5e70*/  @P1 STG.E desc[UR36][R8.64+0x4], R57 ;  /* 0x0000043908001986 */ /* 0x000fe2000c101924 */
[----:B------:R-:W-:Y:S01]  /*5e80*/  SHF.L.U64.HI R23, R93, 0x2, R94 ;  /* 0x000000025d177819 */ /* 0x000fe2000001025e */
[----:B------:R-:W-:Y:S01]  /*5e90*/  FMUL R65, R65, R90 ;  /* 0x0000005a41417220 */ /* 0x000fe20000400000 */
[----:B------:R-:W-:Y:S01]  /*5ea0*/  F2FP.TF32.F32.PACK_B R59, R59 ;  /* 0x0000003bff3b723e */ /* 0x000fe200024050ff */
[----:B------:R-:W-:Y:S01]  /*5eb0*/  IMAD.X R11, R7, 0x1, R9, P2 ;  /* 0x00000001070b7824 */ /* 0x000fe200010e0609 */
[----:B------:R-:W-:Y:S01]  /*5ec0*/  IADD3 R6, P1, P2, R103, R8, R15 ;  /* 0x0000000867067210 */ /* 0x000fe20007a3e00f */
[-C--:B------:R-:W-:Y:S01]  /*5ed0*/  FMUL R67, R67, R90.reuse ;  /* 0x0000005a43437220 */ /* 0x080fe20000400000 */
[----:B------:R-:W-:Y:S01]  /*5ee0*/  ISETP.GT.AND P5, PT, R4, 0x8, PT ;  /* 0x000000080400780c */ /* 0x000fe20003fa4270 */
[-C--:B0-----:R-:W-:Y:S01]  /*5ef0*/  FMUL R5, R60, R90.reuse ;  /* 0x0000005a3c057220 */ /* 0x081fe20000400000 */
[C---:B------:R-:W-:Y:S01]  /*5f00*/  ISETP.GT.AND P4, PT, R4.reuse, 0x9, PT ;  /* 0x000000090400780c */ /* 0x040fe20003f84270 */
[----:B------:R-:W-:Y:S01]  /*5f10*/  @P0 STG.E desc[UR36][R10.64+0x4], R59 ;  /* 0x0000043b0a000986 */ /* 0x000fe2000c101924 */
[----:B------:R-:W-:Y:S01]  /*5f20*/  ISETP.GT.AND P3, PT, R3, 0x8, P6 ;  /* 0x000000080300780c */ /* 0x000fe20003764270 */
[-C--:B------:R-:W-:Y:S01]  /*5f30*/  FMUL R69, R69, R90.reuse ;  /* 0x0000005a45457220 */ /* 0x080fe20000400000 */
[----:B------:R-:W-:Y:S01]  /*5f40*/  IADD3.X R7, R23, R9, R7, P1, P2 ;  /* 0x0000000917077210 */ /* 0x000fe20000fe4407 */
[-C--:B------:R-:W-:Y:S01]  /*5f50*/  FMUL R71, R71, R90.reuse ;  /* 0x0000005a47477220 */ /* 0x080fe20000400000 */
[----:B------:R-:W-:Y:S01]  /*5f60*/  ISETP.GT.AND P1, PT, R3, RZ, P5 ;  /* 0x000000ff0300720c */ /* 0x000fe20002f24270 */
[-C--:B------:R-:W-:Y:S01]  /*5f70*/  FMUL R73, R73, R90.reuse ;  /* 0x0000005a49497220 */ /* 0x080fe20000400000 */
[----:B------:R-:W-:Y:S01]  /*5f80*/  ISETP.GT.AND P0, PT, R3, RZ, P4 ;  /* 0x000000ff0300720c */ /* 0x000fe20002704270 */
[-C--:B------:R-:W-:Y:S01]  /*5f90*/  FMUL R75, R75, R90.reuse ;  /* 0x0000005a4b4b7220 */ /* 0x080fe20000400000 */
[----:B------:R-:W-:Y:S01]  /*5fa0*/  F2FP.TF32.F32.PACK_B R13, R13 ;  /* 0x0000000dff0d723e */ /* 0x000fe200024050ff */
[-C--:B------:R-:W-:Y:S01]  /*5fb0*/  FMUL R77, R77, R90.reuse ;  /* 0x0000005a4d4d7220 */ /* 0x080fe20000400000 */
[----:B------:R-:W-:Y:S01]  /*5fc0*/  F2FP.TF32.F32.PACK_B R5, R5 ;  /* 0x00000005ff05723e */ /* 0x000fe200024050ff */
[-C--:B------:R-:W-:Y:S01]  /*5fd0*/  FMUL R79, R79, R90.reuse ;  /* 0x0000005a4f4f7220 */ /* 0x080fe20000400000 */
[----:B------:R-:W-:Y:S01]  /*5fe0*/  F2FP.TF32.F32.PACK_B R61, R61 ;  /* 0x0000003dff3d723e */ /* 0x000fe200024050ff */
[----:B------:R0:W-:Y:S01]  /*5ff0*/  @P3 STG.E desc[UR36][R10.64], R13 ;  /* 0x0000000d0a003986 */ /* 0x0001e2000c101924 */
[----:B------:R-:W-:Y:S01]  /*6000*/  F2FP.TF32.F32.PACK_B R63, R63 ;  /* 0x0000003fff3f723e */ /* 0x000fe200024050ff */
[-C--:B------:R-:W-:Y:S01]  /*6010*/  FMUL R81, R81, R90.reuse ;  /* 0x0000005a51517220 */ /* 0x080fe20000400000 */
[C---:B------:R-:W-:Y:S01]  /*6020*/  ISETP.GT.AND P3, PT, R4.reuse, 0x10, PT ;  /* 0x000000100400780c */ /* 0x040fe20003f64270 */
[----:B------:R1:W-:Y:S01]  /*6030*/  @P1 STG.E desc[UR36][R8.64+0x20], R5 ;  /* 0x0000200508001986 */ /* 0x0003e2000c101924 */
[----:B------:R-:W-:Y:S01]  /*6040*/  ISETP.GT.AND P1, PT, R3, 0x8, P5 ;  /* 0x000000080300780c */ /* 0x000fe20002f24270 */
[-C--:B------:R-:W-:Y:S01]  /*6050*/  FMUL R83, R83, R90.reuse ;  /* 0x0000005a53537220 */ /* 0x080fe20000400000 */
[----:B------:R-:W-:Y:S01]  /*6060*/  ISETP.GT.AND P2, PT, R4, 0x11, PT ;  /* 0x000000110400780c */ /* 0x000fe20003f44270 */
[----:B------:R-:W-:Y:S01]  /*6070*/  @P0 STG.E desc[UR36][R8.64+0x24], R61 ;  /* 0x0000243d08000986 */ /* 0x000fe2000c101924 */
[----:B------:R-:W-:Y:S01]  /*6080*/  ISETP.GT.AND P0, PT, R3, 0x8, P4 ;  /* 0x000000080300780c */ /* 0x000fe20002704270 */
[-C--:B------:R-:W-:Y:S01]  /*6090*/  FMUL R85, R85, R90.reuse ;  /* 0x0000005a55557220 */ /* 0x080fe20000400000 */
[----:B------:R-:W-:Y:S01]  /*60a0*/  F2FP.TF32.F32.PACK_B R65, R65 ;  /* 0x00000041ff41723e */ /* 0x000fe200024050ff */
[-C--:B0-----:R-:W-:Y:S01]  /*60b0*/  FMUL R13, R62, R90.reuse ;  /* 0x0000005a3e0d7220 */ /* 0x081fe20000400000 */
[----:B------:R-:W-:Y:S01]  /*60c0*/  F2FP.TF32.F32.PACK_B R67, R67 ;  /* 0x00000043ff43723e */ /* 0x000fe200024050ff */
[-C--:B------:R-:W-:Y:S01]  /*60d0*/  FMUL R87, R87, R90.reuse ;  /* 0x0000005a57577220 */ /* 0x080fe20000400000 */
[----:B------:R-:W-:Y:S01]  /*60e0*/  F2FP.TF32.F32.PACK_B R69, R69 ;  /* 0x00000045ff45723e */ /* 0x000fe200024050ff */
[-C--:B-1----:R-:W-:Y:S01]  /*60f0*/  FMUL R5, R64, R90.reuse ;  /* 0x0000005a40057220 */ /* 0x082fe20000400000 */
[----:B------:R-:W-:Y:S01]  /*6100*/  F2FP.TF32.F32.PACK_B R13, R13 ;  /* 0x0000000dff0d723e */ /* 0x000fe200024050ff */
[-C--:B------:R-:W-:Y:S01]  /*6110*/  FMUL R25, R25, R90.reuse ;  /* 0x0000005a19197220 */ /* 0x080fe20000400000 */
[----:B------:R-:W-:Y:S01]  /*6120*/  F2FP.TF32.F32.PACK_B R71, R71 ;  /* 0x00000047ff47723e */ /* 0x000fe200024050ff */
[-C--:B------:R-:W-:Y:S01]  /*6130*/  FMUL R27, R27, R90.reuse ;  /* 0x0000005a1b1b7220 */ /* 0x080fe20000400000 */
[----:B------:R-:W-:Y:S01]  /*6140*/  F2FP.TF32.F32.PACK_B R5, R5 ;  /* 0x00000005ff05723e */ /* 0x000fe200024050ff */
[----:B------:R-:W-:Y:S01]  /*6150*/  @P0 STG.E desc[UR36][R10.64+0x24], R63 ;  /* 0x0000243f0a000986 */ /* 0x000fe2000c101924 */
[----:B------:R-:W-:Y:S01]  /*6160*/  ISETP.GT.AND P0, PT, R3, RZ, P3 ;  /* 0x000000ff0300720c */ /* 0x000fe20001f04270 */
[-C--:B------:R-:W-:Y:S01]  /*6170*/  FMUL R29, R29, R90.reuse ;  /* 0x0000005a1d1d7220 */ /* 0x080fe20000400000 */
[----:B------:R-:W-:Y:S01]  /*6180*/  F2FP.TF32.F32.PACK_B R73, R73 ;  /* 0x00000049ff49723e */ /* 0x000fe200024050ff */
[----:B------:R0:W-:Y:S01]  /*6190*/  @P1 STG.E desc[UR36][R10.64+0x20], R13 ;  /* 0x0000200d0a001986 */ /* 0x0001e2000c101924 */
[C---:B------:R-:W-:Y:S01]  /*61a0*/  ISETP.GT.AND P1, PT, R4.reuse, 0x19, PT ;  /* 0x000000190400780c */ /* 0x040fe20003f24270 */
[-C--:B------:R-:W-:Y:S01]  /*61b0*/  FMUL R31, R31, R90.reuse ;  /* 0x0000005a1f1f7220 */ /* 0x080fe20000400000 */
[----:B------:R-:W-:Y:S01]  /*61c0*/  F2FP.TF32.F32.PACK_B R75, R75 ;  /* 0x0000004bff4b723e */ /* 0x000fe200024050ff */
[-C--:B------:R-:W-:Y:S01]  /*61d0*/  FMUL R33, R33, R90.reuse ;  /* 0x0000005a21217220 */ /* 0x080fe20000400000 */
[C---:B------:R-:W-:Y:S01]  /*61e0*/  ISETP.GT.AND P5, PT, R4.reuse, 0x28, PT ;  /* 0x000000280400780c */ /* 0x040fe20003fa4270 */
[-C--:B------:R-:W-:Y:S01]  /*61f0*/  FMUL R35, R35, R90.reuse ;  /* 0x0000005a23237220 */ /* 0x080fe20000400000 */
[----:B------:R-:W-:Y:S01]  /*6200*/  ISETP.GT.AND P4, PT, R4, 0x29, PT ;  /* 0x000000290400780c */ /* 0x000fe20003f84270 */
[-C--:B------:R-:W-:Y:S01]  /*6210*/  FMUL R37, R37, R90.reuse ;  /* 0x0000005a25257220 */ /* 0x080fe20000400000 */
[----:B------:R-:W-:Y:S01]  /*6220*/  F2FP.TF32.F32.PACK_B R77, R77 ;  /* 0x0000004dff4d723e */ /* 0x000fe200024050ff */
[----:B------:R1:W-:Y:S01]  /*6230*/  @P0 STG.E desc[UR36][R8.64+0x40], R5 ;  /* 0x0000400508000986 */ /* 0x0003e2000c101924 */
[----:B------:R-:W-:Y:S01]  /*6240*/  ISETP.GT.AND P0, PT, R3, RZ, P2 ;  /* 0x000000ff0300720c */ /* 0x000fe20001704270 */
[-C--:B0-----:R-:W-:Y:S01]  /*6250*/  FMUL R13, R66, R90.reuse ;  /* 0x0000005a420d7220 */ /* 0x081fe20000400000 */
[----:B------:R-:W-:Y:S01]  /*6260*/  F2FP.TF32.F32.PACK_B R79, R79 ;  /* 0x0000004fff4f723e */ /* 0x000fe200024050ff */
[-C--:B------:R-:W-:Y:S01]  /*6270*/  FMUL R39, R39, R90.reuse ;  /* 0x0000005a27277220 */ /* 0x080fe20000400000 */
[----:B------:R-:W-:Y:S01]  /*6280*/  F2FP.TF32.F32.PACK_B R81, R81 ;  /* 0x00000051ff51723e */ /* 0x000fe200024050ff */
[-C--:B------:R-:W-:Y:S01]  /*6290*/  FMUL R41, R41, R90.reuse ;  /* 0x0000005a29297220 */ /* 0x080fe20000400000 */
[----:B------:R-:W-:Y:S01]  /*62a0*/  F2FP.TF32.F32.PACK_B R13, R13 ;  /* 0x0000000dff0d723e */ /* 0x000fe200024050ff */
[-C--:B------:R-:W-:Y:S01]  /*62b0*/  FMUL R43, R43, R90.reuse ;  /* 0x0000005a2b2b7220 */ /* 0x080fe20000400000 */
[----:B------:R-:W-:Y:S01]  /*62c0*/  F2FP.TF32.F32.PACK_B R83, R83 ;  /* 0x00000053ff53723e */ /* 0x000fe200024050ff */
[-C--:B------:R-:W-:Y:S01]  /*62d0*/  FMUL R45, R45, R90.reuse ;  /* 0x0000005a2d2d7220 */ /* 0x080fe20000400000 */
[----:B------:R-:W-:Y:S01]  /*62e0*/  P2R R57, PR, RZ, 0x20 ;  /* 0x00000020ff397803 */ /* 0x000fe20000000000 */
[-C--:B-1----:R-:W-:Y:S01]  /*62f0*/  FMUL R5, R68, R90.reuse ;  /* 0x0000005a44057220 */ /* 0x082fe20000400000 */
[----:B------:R-:W-:Y:S01]  /*6300*/  P2R R56, PR, RZ, 0x10 ;  /* 0x00000010ff387803 */ /* 0x000fe20000000000 */
[----:B------:R-:W-:Y:S01]  /*6310*/  @P0 STG.E desc[UR36][R8.64+0x44], R65 ;  /* 0x0000444108000986 */ /* 0x000fe2000c101924 */
[----:B------:R-:W-:Y:S01]  /*6320*/  ISETP.GT.AND P0, PT, R3, 0x8, P3 ;  /* 0x000000080300780c */ /* 0x000fe20001f04270 */
[-C--:B------:R-:W-:Y:S01]  /*6330*/  FMUL R47, R47, R90.reuse ;  /* 0x0000005a2f2f7220 */ /* 0x080fe20000400000 */
[----:B------:R-:W-:Y:S01]  /*6340*/  F2FP.TF32.F32.PACK_B R5, R5 ;  /* 0x00000005ff05723e */ /* 0x000fe200024050ff */
[-C--:B------:R-:W-:Y:S01]  /*6350*/  FMUL R49, R49, R90.reuse ;  /* 0x0000005a31317220 */ /* 0x080fe20000400000 */
[----:B------:R-:W-:Y:S01]  /*6360*/  ISETP.GT.AND P3, PT, R4, 0x30, PT ;  /* 0x000000300400780c */ /* 0x000fe20003f64270 */
[-C--:B------:R-:W-:Y:S01]  /*6370*/  FMUL R51, R51, R90.reuse ;  /* 0x0000005a33337220 */ /* 0x080fe20000400000 */
[----:B------:R-:W-:Y:S01]  /*6380*/  F2FP.TF32.F32.PACK_B R85, R85 ;  /* 0x00000055ff55723e */ /* 0x000fe200024050ff */
[-C--:B------:R-:W-:Y:S01]  /*6390*/  FMUL R53, R53, R90.reuse ;  /* 0x0000005a35357220 */ /* 0x080fe20000400000 */
[----:B------:R-:W-:Y:S01]  /*63a0*/  F2FP.TF32.F32.PACK_B R87, R87 ;  /* 0x00000057ff57723e */ /* 0x000fe200024050ff */
[----:B------:R-:W-:Y:S01]  /*63b0*/  FMUL R55, R55, R90 ;  /* 0x0000005a37377220 */ /* 0x000fe20000400000 */
[----:B------:R-:W-:-:S02]  /*63c0*/  F2FP.TF32.F32.PACK_B R25, R25 ;  /* 0x00000019ff19723e */ /* 0x000fc400024050ff */
[----:B------:R-:W-:Y:S01]  /*63d0*/  F2FP.TF32.F32.PACK_B R27, R27 ;  /* 0x0000001bff1b723e */ /* 0x000fe200024050ff */
[----:B------:R0:W-:Y:S01]  /*63e0*/  @P0 STG.E desc[UR36][R10.64+0x40], R13 ;  /* 0x0000400d0a000986 */ /* 0x0001e2000c101924 */
[----:B------:R-:W-:Y:S02]  /*63f0*/  ISETP.GT.AND P0, PT, R3, 0x8, P2 ;  /* 0x000000080300780c */ /* 0x000fe40001704270 */
[----:B------:R-:W-:Y:S02]  /*6400*/  ISETP.GT.AND P2, PT, R4, 0x18, PT ;  /* 0x000000180400780c */ /* 0x000fe40003f44270 */
[----:B------:R-:W-:Y:S02]  /*6410*/  F2FP.TF32.F32.PACK_B R29, R29 ;  /* 0x0000001dff1d723e */ /* 0x000fe400024050ff */
[----:B------:R-:W-:Y:S02]  /*6420*/  F2FP.TF32.F32.PACK_B R31, R31 ;  /* 0x0000001fff1f723e */ /* 0x000fe400024050ff */
[----:B------:R-:W-:-:S02]  /*6430*/  F2FP.TF32.F32.PACK_B R33, R33 ;  /* 0x00000021ff21723e */ /* 0x000fc400024050ff */
[----:B------:R-:W-:Y:S01]  /*6440*/  F2FP.TF32.F32.PACK_B R35, R35 ;  /* 0x00000023ff23723e */ /* 0x000fe200024050ff */
[----:B0-----:R-:W-:Y:S01]  /*6450*/  FMUL R13, R70, R90 ;  /* 0x0000005a460d7220 */ /* 0x001fe20000400000 */
[----:B------:R-:W-:Y:S01]  /*6460*/  F2FP.TF32.F32.PACK_B R37, R37 ;  /* 0x00000025ff25723e */ /* 0x000fe200024050ff */
[----:B------:R-:W-:Y:S01]  /*6470*/  @P0 STG.E desc[UR36][R10.64+0x44], R67 ;  /* 0x000044430a000986 */ /* 0x000fe2000c101924 */
[----:B------:R-:W-:Y:S02]  /*6480*/  ISETP.GT.AND P0, PT, R3, RZ, P2 ;  /* 0x000000ff0300720c */ /* 0x000fe40001704270 */
[----:B------:R-:W-:Y:S02]  /*6490*/  F2FP.TF32.F32.PACK_B R13, R13 ;  /* 0x0000000dff0d723e */ /* 0x000fe400024050ff */
[----:B------:R-:W-:Y:S02]  /*64a0*/  F2FP.TF32.F32.PACK_B R39, R39 ;  /* 0x00000027ff27723e */ /* 0x000fe400024050ff */
[----:B------:R-:W-:-:S02]  /*64b0*/  F2FP.TF32.F32.PACK_B R41, R41 ;  /* 0x00000029ff29723e */ /* 0x000fc400024050ff */
[----:B------:R-:W-:Y:S02]  /*64c0*/  F2FP.TF32.F32.PACK_B R43, R43 ;  /* 0x0000002bff2b723e */ /* 0x000fe400024050ff */
[----:B------:R-:W-:Y:S02]  /*64d0*/  F2FP.TF32.F32.PACK_B R45, R45 ;  /* 0x0000002dff2d723e */ /* 0x000fe400024050ff */
[----:B------:R-:W-:Y:S01]  /*64e0*/  F2FP.TF32.F32.PACK_B R47, R47 ;  /* 0x0000002fff2f723e */ /* 0x000fe200024050ff */
[----:B------:R0:W-:Y:S01]  /*64f0*/  @P0 STG.E desc[UR36][R8.64+0x60], R5 ;  /* 0x0000600508000986 */ /* 0x0001e2000c101924 */
[----:B------:R-:W-:Y:S02]  /*6500*/  ISETP.GT.AND P0, PT, R3, RZ, P1 ;  /* 0x000000ff0300720c */ /* 0x000fe40000f04270 */
[----:B------:R-:W-:Y:S02]  /*6510*/  F2FP.TF32.F32.PACK_B R49, R49 ;  /* 0x00000031ff31723e */ /* 0x000fe400024050ff */
[----:B------:R-:W-:-:S02]  /*6520*/  F2FP.TF32.F32.PACK_B R51, R51 ;  /* 0x00000033ff33723e */ /* 0x000fc400024050ff */
[----:B------:R-:W-:Y:S02]  /*6530*/  F2FP.TF32.F32.PACK_B R53, R53 ;  /* 0x00000035ff35723e */ /* 0x000fe400024050ff */
[----:B------:R-:W-:Y:S01]  /*6540*/  F2FP.TF32.F32.PACK_B R55, R55 ;  /* 0x00000037ff37723e */ /* 0x000fe200024050ff */
[----:B0-----:R-:W-:-:S04]  /*6550*/  FMUL R5, R72, R90 ;  /* 0x0000005a48057220 */ /* 0x001fc80000400000 */
[----:B------:R-:W-:Y:S01]  /*6560*/  @P0 STG.E desc[UR36][R8.64+0x64], R69 ;  /* 0x0000644508000986 */ /* 0x000fe2000c101924 */
[----:B------:R-:W-:Y:S02]  /*6570*/  ISETP.GT.AND P0, PT, R3, 0x8, P2 ;  /* 0x000000080300780c */ /* 0x000fe40001704270 */
[----:B------:R-:W-:Y:S02]  /*6580*/  ISETP.GT.AND P2, PT, R4, 0x20, PT ;  /* 0x000000200400780c */ /* 0x000fe40003f44270 */
[----:B------:R-:W-:-:S09]  /*6590*/  F2FP.TF32.F32.PACK_B R5, R5 ;  /* 0x00000005ff05723e */ /* 0x000fd200024050ff */
[----:B------:R0:W-:Y:S01]  /*65a0*/  @P0 STG.E desc[UR36][R10.64+0x60], R13 ;  /* 0x0000600d0a000986 */ /* 0x0001e2000c101924 */
[----:B------:R-:W-:Y:S02]  /*65b0*/  ISETP.GT.AND P0, PT, R3, 0x8, P1 ;  /* 0x000000080300780c */ /* 0x000fe40000f04270 */
[----:B------:R-:W-:Y:S01]  /*65c0*/  ISETP.GT.AND P1, PT, R4, 0x21, PT ;  /* 0x000000210400780c */ /* 0x000fe20003f24270 */
[----:B0-----:R-:W-:-:S10]  /*65d0*/  FMUL R13, R74, R90 ;  /* 0x0000005a4a0d7220 */ /* 0x001fd40000400000 */
[----:B------:R-:W-:Y:S01]  /*65e0*/  @P0 STG.E desc[UR36][R10.64+0x64], R71 ;  /* 0x000064470a000986 */ /* 0x000fe2000c101924 */
[----:B------:R-:W-:Y:S02]  /*65f0*/  ISETP.GT.AND P0, PT, R3, RZ, P2 ;  /* 0x000000ff0300720c */ /* 0x000fe40001704270 */
[----:B------:R-:W-:-:S11]  /*6600*/  F2FP.TF32.F32.PACK_B R13, R13 ;  /* 0x0000000dff0d723e */ /* 0x000fd600024050ff */
[----:B------:R0:W-:Y:S01]  /*6610*/  @P0 STG.E desc[UR36][R8.64+0x80], R5 ;  /* 0x0000800508000986 */ /* 0x0001e2000c101924 */
[----:B------:R-:W-:Y:S01]  /*6620*/  ISETP.GT.AND P0, PT, R3, RZ, P1 ;  /* 0x000000ff0300720c */ /* 0x000fe20000f04270 */
[----:B0-----:R-:W-:-:S12]  /*6630*/  FMUL R5, R76, R90 ;  /* 0x0000005a4c057220 */ /* 0x001fd80000400000 */
[----:B------:R-:W-:Y:S01]  /*6640*/  @P0 STG.E desc[UR36][R8.64+0x84], R73 ;  /* 0x0000844908000986 */ /* 0x000fe2000c101924 */
[----:B------:R-:W-:Y:S02]  /*6650*/  ISETP.GT.AND P0, PT, R3, 0x8, P2 ;  /* 0x000000080300780c */ /* 0x000fe40001704270 */
[----:B------:R-:W-:Y:S02]  /*6660*/  F2FP.TF32.F32.PACK_B R5, R5 ;  /* 0x00000005ff05723e */ /* 0x000fe400024050ff */
[----:B------:R-:W-:-:S09]  /*6670*/  ISETP.GT.AND P2, PT, R4, 0x38, PT ;  /* 0x000000380400780c */ /* 0x000fd20003f44270 */
[----:B------:R0:W-:Y:S01]  /*6680*/  @P0 STG.E desc[UR36][R10.64+0x80], R13 ;  /* 0x0000800d0a000986 */ /* 0x0001e2000c101924 */
[----:B------:R-:W-:Y:S01]  /*6690*/  ISETP.GT.AND P0, PT, R3, 0x8, P1 ;  /* 0x000000080300780c */ /* 0x000fe20000f04270 */
[----:B0-----:R-:W-:-:S12]  /*66a0*/  FMUL R13, R78, R90 ;  /* 0x0000005a4e0d7220 */ /* 0x001fd80000400000 */
        /* <DEDUP_REMOVED lines=8> */
[----:B------:R-:W-:-:S11]  /*6730*/  F2FP.TF32.F32.PACK_B R5, R5 ;  /* 0x00000005ff05723e */ /* 0x000fd600024050ff */
[----:B------:R0:W-:Y:S01]  /*6740*/  @P0 STG.E desc[UR36][R10.64+0xa0], R13 ;  /* 0x0000a00d0a000986 */ /* 0x0001e2000c101924 */
[C---:B------:R-:W-:Y:S02]  /*6750*/  ISETP.GT.AND P0, PT, R3.reuse, 0x8, P4 ;  /* 0x000000080300780c */ /* 0x040fe40002704270 */
[----:B------:R-:W-:Y:S01]  /*6760*/  ISETP.GT.AND P4, PT, R3, 0x8, P2 ;  /* 0x000000080300780c */ /* 0x000fe20001784270 */
[----:B0-----:R-:W-:-:S10]  /*6770*/  FMUL R13, R82, R90 ;  /* 0x0000005a520d7220 */ /* 0x001fd40000400000 */
[----:B------:R-:W-:Y:S01]  /*6780*/  @P0 STG.E desc[UR36][R10.64+0xa4], R79 ;  /* 0x0000a44f0a000986 */ /* 0x000fe2000c101924 */
[----:B------:R-:W-:Y:S02]  /*6790*/  ISETP.GT.AND P0, PT, R3, RZ, P3 ;  /* 0x000000ff0300720c */ /* 0x000fe40001f04270 */
[----:B------:R-:W-:-:S11]  /*67a0*/  F2FP.TF32.F32.PACK_B R13, R13 ;  /* 0x0000000dff0d723e */ /* 0x000fd600024050ff */
[----:B------:R0:W-:Y:S01]  /*67b0*/  @P0 STG.E desc[UR36][R8.64+0xc0], R5 ;  /* 0x0000c00508000986 */ /* 0x0001e2000c101924 */
[----:B------:R-:W-:-:S04]  /*67c0*/  ISETP.GT.AND P0, PT, R4, 0x31, PT ;  /* 0x000000310400780c */ /* 0x000fc80003f04270 */
[----:B------:R-:W-:Y:S01]  /*67d0*/  ISETP.GT.AND P1, PT, R3, RZ, P0 ;  /* 0x000000ff0300720c */ /* 0x000fe20000724270 */
[----:B0-----:R-:W-:-:S05]  /*67e0*/  FMUL R5, R84, R90 ;  /* 0x0000005a54057220 */ /* 0x001fca0000400000 */
[----:B------:R-:W-:-:S07]  /*67f0*/  F2FP.TF32.F32.PACK_B R5, R5 ;  /* 0x00000005ff05723e */ /* 0x000fce00024050ff */
[----:B------:R-:W-:Y:S01]  /*6800*/  @P1 STG.E desc[UR36][R8.64+0xc4], R81 ;  /* 0x0000c45108001986 */ /* 0x000fe2000c101924 */
[----:B------:R-:W-:-:S13]  /*6810*/  ISETP.GT.AND P1, PT, R3, 0x8, P3 ;  /* 0x000000080300780c */ /* 0x000fda0001f24270 */
[----:B------:R0:W-:Y:S01]  /*6820*/  @P1 STG.E desc[UR36][R10.64+0xc0], R13 ;  /* 0x0000c00d0a001986 */ /* 0x0001e2000c101924 */
[----:B------:R-:W-:-:S13]  /*6830*/  ISETP.GT.AND P1, PT, R3, 0x8, P0 ;  /* 0x000000080300780c */ /* 0x000fda0000724270 */
[----:B------:R-:W-:Y:S01]  /*6840*/  @P1 STG.E desc[UR36][R10.64+0xc4], R83 ;  /* 0x0000c4530a001986 */ /* 0x000fe2000c101924 */
[----:B------:R-:W-:-:S05]  /*6850*/  IADD3 R14, P1, R103, R10, RZ ;  /* 0x0000000a670e7210 */ /* 0x000fca0007f3e0ff */
[----:B------:R-:W-:Y:S01]  /*6860*/  IMAD.X R15, R23, 0x1, R11, P1 ;  /* 0x00000001170f7824 */ /* 0x000fe200008e060b */
[----:B------:R-:W-:-:S13]  /*6870*/  ISETP.GT.AND P1, PT, R3, RZ, P2 ;  /* 0x000000ff0300720c */ /* 0x000fda0001724270 */
[----:B------:R1:W-:Y:S01]  /*6880*/  @P1 STG.E desc[UR36][R8.64+0xe0], R5 ;  /* 0x0000e00508001986 */ /* 0x0003e2000c101924 */
[----:B------:R-:W-:-:S05]  /*6890*/  IADD3 R20, P1, R103, R10, RZ ;  /* 0x0000000a67147210 */ /* 0x000fca0007f3e0ff */
[----:B------:R-:W-:Y:S01]  /*68a0*/  IMAD.X R21, R23, 0x1, R11, P1 ;  /* 0x0000000117157824 */ /* 0x000fe200008e060b */
[----:B------:R-:W-:-:S05]  /*68b0*/  IADD3 R12, P1, R103, R8, RZ ;  /* 0x00000008670c7210 */ /* 0x000fca0007f3e0ff */
[----:B0-----:R-:W-:Y:S01]  /*68c0*/  IMAD.X R13, R23, 0x1, R9, P1 ;  /* 0x00000001170d7824 */ /* 0x001fe200008e0609 */
[----:B------:R-:W-:Y:S01]  /*68d0*/  ISETP.GT.AND P1, PT, R4, 0x39, PT ;  /* 0x000000390400780c */ /* 0x000fe20003f24270 */
[-C--:B-1----:R-:W-:Y:S01]  /*68e0*/  FMUL R5, R86, R90.reuse ;  /* 0x0000005a56057220 */ /* 0x082fe20000400000 */
[----:B------:R-:W-:Y:S02]  /*68f0*/  FMUL R23, R24, R90 ;  /* 0x0000005a18177220 */ /* 0x000fe40000400000 */
[----:B------:R-:W-:Y:S02]  /*6900*/  ISETP.GT.AND P5, PT, R3, RZ, P1 ;  /* 0x000000ff0300720c */ /* 0x000fe40000fa4270 */
[----:B------:R-:W-:Y:S02]  /*6910*/  F2FP.TF32.F32.PACK_B R5, R5 ;  /* 0x00000005ff05723e */ /* 0x000fe400024050ff */
[----:B------:R-:W-:-:S09]  /*6920*/  F2FP.TF32.F32.PACK_B R23, R23 ;  /* 0x00000017ff17723e */ /* 0x000fd200024050ff */
[----:B------:R-:W-:Y:S01]  /*6930*/  @P5 STG.E desc[UR36][R8.64+0xe4], R85 ;  /* 0x0000e45508005986 */ /* 0x000fe2000c101924 */
[----:B------:R-:W-:-:S03]  /*6940*/  ISETP.GT.AND P5, PT, R4, 0x1, PT ;  /* 0x000000010400780c */ /* 0x000fc60003fa4270 */
[----:B------:R0:W-:Y:S01]  /*6950*/  @P4 STG.E desc[UR36][R10.64+0xe0], R5 ;  /* 0x0000e0050a004986 */ /* 0x0001e2000c101924 */
[C---:B------:R-:W-:Y:S02]  /*6960*/  ISETP.GT.AND P4, PT, R3.reuse, 0x8, P1 ;  /* 0x000000080300780c */ /* 0x040fe40000f84270 */
[----:B------:R-:W-:Y:S01]  /*6970*/  ISETP.GT.AND P5, PT, R3, 0x80, P5 ;  /* 0x000000800300780c */ /* 0x000fe20002fa4270 */
[----:B0-----:R-:W-:-:S10]  /*6980*/  FMUL R5, R26, R90 ;  /* 0x0000005a1a057220 */ /* 0x001fd40000400000 */
[----:B------:R0:W-:Y:S01]  /*6990*/  @P4 STG.E desc[UR36][R10.64+0xe4], R87 ;  /* 0x0000e4570a004986 */ /* 0x0001e2000c101924 */
[C---:B------:R-:W-:Y:S01]  /*69a0*/  ISETP.GT.AND P4, PT, R3.reuse, 0x80, P6 ;  /* 0x000000800300780c */ /* 0x040fe20003784270 */
[----:B------:R-:W-:Y:S01]  /*69b0*/  @P5 IMAD.MOV.U32 R8, RZ, RZ, R12 ;  /* 0x000000ffff085224 */ /* 0x000fe200078e000c */
[----:B------:R-:W-:Y:S01]  /*69c0*/  ISETP.GT.AND P6, PT, R3, 0x88, P6 ;  /* 0x000000880300780c */ /* 0x000fe200037c4270 */
[----:B------:R-:W-:Y:S01]  /*69d0*/  @P5 IMAD.MOV.U32 R9, RZ, RZ, R13 ;  /* 0x000000ffff095224 */ /* 0x000fe200078e000d */
[----:B------:R-:W-:Y:S01]  /*69e0*/  F2FP.TF32.F32.PACK_B R5, R5 ;  /* 0x00000005ff05723e */ /* 0x000fe200024050ff */
[----:B0-----:R-:W-:-:S08]  /*69f0*/  FMUL R11, R28, R90 ;  /* 0x0000005a1c0b7220 */ /* 0x001fd00000400000 */
[----:B------:R-:W-:Y:S01]  /*6a00*/  @P4 STG.E desc[UR36][R12.64], R23 ;  /* 0x000000170c004986 */ /* 0x000fe2000c101924 */
[----:B------:R-:W-:Y:S02]  /*6a10*/  ISETP.NE.AND P4, PT, R56, RZ, PT ;  /* 0x000000ff3800720c */ /* 0x000fe40003f85270 */
[----:B------:R-:W-:Y:S01]  /*6a20*/  F2FP.TF32.F32.PACK_B R11, R11 ;  /* 0x0000000bff0b723e */ /* 0x000fe200024050ff */
[----:B------:R-:W-:Y:S01]  /*6a30*/  @P5 STG.E desc[UR36][R8.64+0x4], R25 ;  /* 0x0000041908005986 */ /* 0x000fe2000c101924 */
[----:B------:R-:W-:-:S03]  /*6a40*/  ISETP.NE.AND P5, PT, R57, RZ, PT ;  /* 0x000000ff3900720c */ /* 0x000fc60003fa5270 */
[----:B------:R0:W-:Y:S01]  /*6a50*/  @P6 STG.E desc[UR36][R14.64], R5 ;  /* 0x000000050e006986 */ /* 0x0001e2000c101924 */
[----:B------:R-:W-:-:S04]  /*6a60*/  ISETP.GT.AND P6, PT, R4, 0x1, PT ;  /* 0x000000010400780c */ /* 0x000fc80003fc4270 */
[----:B------:R-:W-:Y:S01]  /*6a70*/  ISETP.GT.AND P6, PT, R3, 0x88, P6 ;  /* 0x000000880300780c */ /* 0x000fe200037c4270 */
[-C--:B0-----:R-:W-:Y:S01]  /*6a80*/  FMUL R5, R30, R90.reuse ;  /* 0x0000005a1e057220 */ /* 0x081fe20000400000 */
[----:B------:R-:W-:-:S04]  /*6a90*/  FMUL R15, R50, R90 ;  /* 0x0000005a320f7220 */ /* 0x000fc80000400000 */
[----:B------:R-:W-:-:S07]  /*6aa0*/  F2FP.TF32.F32.PACK_B R5, R5 ;  /* 0x00000005ff05723e */ /* 0x000fce00024050ff */
[----:B------:R0:W-:Y:S01]  /*6ab0*/  @P6 STG.E desc[UR36][R20.64+0x4], R27 ;  /* 0x0000041b14006986 */ /* 0x0001e2000c101924 */
[----:B------:R-:W-:Y:S02]  /*6ac0*/  ISETP.GT.AND P6, PT, R4, 0x8, PT ;  /* 0x000000080400780c */ /* 0x000fe40003fc4270 */
[----:B------:R-:W-:Y:S02]  /*6ad0*/  F2FP.TF32.F32.PACK_B R15, R15 ;  /* 0x0000000fff0f723e */ /* 0x000fe400024050ff */
[----:B------:R-:W-:Y:S01]  /*6ae0*/  ISETP.GT.AND P6, PT, R3, 0x80, P6 ;  /* 0x000000800300780c */ /* 0x000fe200037c4270 */
[----:B0-----:R-:W-:-:S05]  /*6af0*/  FMUL R21, R52, R90 ;  /* 0x0000005a34157220 */ /* 0x001fca0000400000 */
[----:B------:R-:W-:-:S07]  /*6b00*/  F2FP.TF32.F32.PACK_B R21, R21 ;  /* 0x00000015ff15723e */ /* 0x000fce00024050ff */
[----:B------:R-:W-:Y:S02]  /*6b10*/  @P6 IMAD.MOV.U32 R8, RZ, RZ, R12 ;  /* 0x000000ffff086224 */ /* 0x000fe400078e000c */
[----:B------:R-:W-:-:S05]  /*6b20*/  @P6 IMAD.MOV.U32 R9, RZ, RZ, R13 ;  /* 0x000000ffff096224 */ /* 0x000fca00078e000d */
[----:B------:R0:W-:Y:S01]  /*6b30*/  @P6 STG.E desc[UR36][R8.64+0x20], R11 ;  /* 0x0000200b08006986 */ /* 0x0001e2000c101924 */
[----:B------:R-:W-:-:S04]  /*6b40*/  ISETP.GT.AND P6, PT, R4, 0x9, PT ;  /* 0x000000090400780c */ /* 0x000fc80003fc4270 */
[----:B------:R-:W-:Y:S01]  /*6b50*/  ISETP.GT.AND P6, PT, R3, 0x80, P6 ;  /* 0x000000800300780c */ /* 0x000fe200037c4270 */
[----:B0-----:R-:W-:-:S05]  /*6b60*/  FMUL R11, R32, R90 ;  /* 0x0000005a200b7220 */ /* 0x001fca0000400000 */
[----:B------:R-:W-:-:S07]  /*6b70*/  F2FP.TF32.F32.PACK_B R11, R11 ;  /* 0x0000000bff0b723e */ /* 0x000fce00024050ff */
[----:B------:R-:W-:Y:S02]  /*6b80*/  @P6 IMAD.MOV.U32 R8, RZ, RZ, R12 ;  /* 0x000000ffff086224 */ /* 0x000fe400078e000c */
[----:B------:R-:W-:-:S05]  /*6b90*/  @P6 IMAD.MOV.U32 R9, RZ, RZ, R13 ;  /* 0x000000ffff096224 */ /* 0x000fca00078e000d */
[----:B------:R-:W-:Y:S01]  /*6ba0*/  @P6 STG.E desc[UR36][R8.64+0x24], R29 ;  /* 0x0000241d08006986 */ /* 0x000fe2000c101924 */
[----:B------:R-:W-:-:S04]  /*6bb0*/  ISETP.GT.AND P6, PT, R4, 0x8, PT ;  /* 0x000000080400780c */ /* 0x000fc80003fc4270 */
[----:B------:R-:W-:-:S13]  /*6bc0*/  ISETP.GT.AND P6, PT, R3, 0x88, P6 ;  /* 0x000000880300780c */ /* 0x000fda00037c4270 */
[----:B------:R0:W-:Y:S01]  /*6bd0*/  @P6 STG.E desc[UR36][R6.64+0x20], R5 ;  /* 0x0000200506006986 */ /* 0x0001e2000c101924 */
[----:B------:R-:W-:-:S04]  /*6be0*/  ISETP.GT.AND P6, PT, R4, 0x9, PT ;  /* 0x000000090400780c */ /* 0x000fc80003fc4270 */
[----:B------:R-:W-:Y:S01]  /*6bf0*/  ISETP.GT.AND P6, PT, R3, 0x88, P6 ;  /* 0x000000880300780c */ /* 0x000fe200037c4270 */
[----:B0-----:R-:W-:-:S05]  /*6c00*/  FMUL R5, R34, R90 ;  /* 0x0000005a22057220 */ /* 0x001fca0000400000 */
[----:B------:R-:W-:-:S07]  /*6c10*/  F2FP.TF32.F32.PACK_B R5, R5 ;  /* 0x00000005ff05723e */ /* 0x000fce00024050ff */
[----:B------:R-:W-:Y:S01]  /*6c20*/  @P6 STG.E desc[UR36][R6.64+0x24], R31 ;  /* 0x0000241f06006986 */ /* 0x000fe2000c101924 */
[----:B------:R-:W-:-:S04]  /*6c30*/  ISETP.GT.AND P6, PT, R4, 0x10, PT ;  /* 0x000000100400780c */ /* 0x000fc80003fc4270 */
[----:B------:R-:W-:-:S13]  /*6c40*/  ISETP.GT.AND P6, PT, R3, 0x80, P6 ;  /* 0x000000800300780c */ /* 0x000fda00037c4270 */
        /* <DEDUP_REMOVED lines=54> */
[----:B------:R0:W-:Y:S01]  /*6fb0*/  @P6 STG.E desc[UR36][R6.64+0x80], R5 ;  /* 0x0000800506006986 */ /* 0x0001e2000c101924 */
[----:B------:R-:W-:-:S04]  /*6fc0*/  ISETP.GT.AND P6, PT, R4, 0x21, PT ;  /* 0x000000210400780c */ /* 0x000fc80003fc4270 */
[----:B------:R-:W-:-:S13]  /*6fd0*/  ISETP.GT.AND P6, PT, R3, 0x88, P6 ;  /* 0x000000880300780c */ /* 0x000fda00037c4270 */
[----:B------:R-:W-:Y:S02]  /*6fe0*/  @P6 IMAD.MOV.U32 R4, RZ, RZ, R6 ;  /* 0x000000ffff046224 */ /* 0x000fe400078e0006 */
[----:B0-----:R-:W-:-:S05]  /*6ff0*/  @P6 IMAD.MOV.U32 R5, RZ, RZ, R7 ;  /* 0x000000ffff056224 */ /* 0x001fca00078e0007 */
[----:B------:R0:W-:Y:S01]  /*7000*/  @P6 STG.E desc[UR36][R4.64+0x84], R43 ;  /* 0x0000842b04006986 */ /* 0x0001e2000c101924 */
[C---:B------:R-:W-:Y:S02]  /*7010*/  ISETP.GT.AND P6, PT, R3.reuse, 0x80, P5 ;  /* 0x000000800300780c */ /* 0x040fe40002fc4270 */
[----:B------:R-:W-:-:S11]  /*7020*/  ISETP.GT.AND P5, PT, R3, 0x88, P5 ;  /* 0x000000880300780c */ /* 0x000fd60002fa4270 */
[----:B0-----:R-:W-:Y:S02]  /*7030*/  @P6 IMAD.MOV.U32 R4, RZ, RZ, R12 ;  /* 0x000000ffff046224 */ /* 0x001fe400078e000c */
[----:B------:R-:W-:-:S05]  /*7040*/  @P6 IMAD.MOV.U32 R5, RZ, RZ, R13 ;  /* 0x000000ffff056224 */ /* 0x000fca00078e000d */
[----:B------:R0:W-:Y:S01]  /*7050*/  @P6 STG.E desc[UR36][R4.64+0xa0], R9 ;  /* 0x0000a00904006986 */ /* 0x0001e2000c101924 */
[C---:B------:R-:W-:Y:S02]  /*7060*/  ISETP.GT.AND P6, PT, R3.reuse, 0x80, P4 ;  /* 0x000000800300780c */ /* 0x040fe400027c4270 */
[----:B------:R-:W-:Y:S01]  /*7070*/  ISETP.GT.AND P4, PT, R3, 0x88, P4 ;  /* 0x000000880300780c */ /* 0x000fe20002784270 */
[----:B0-----:R-:W-:-:S10]  /*7080*/  FMUL R9, R48, R90 ;  /* 0x0000005a30097220 */ /* 0x001fd40000400000 */
[----:B------:R-:W-:Y:S02]  /*7090*/  @P6 IMAD.MOV.U32 R4, RZ, RZ, R12 ;  /* 0x000000ffff046224 */ /* 0x000fe400078e000c */
[----:B------:R-:W-:Y:S01]  /*70a0*/  @P6 IMAD.MOV.U32 R5, RZ, RZ, R13 ;  /* 0x000000ffff056224 */ /* 0x000fe200078e000d */
[----:B------:R-:W-:-:S04]  /*70b0*/  F2FP.TF32.F32.PACK_B R9, R9 ;  /* 0x00000009ff09723e */ /* 0x000fc800024050ff */
[----:B------:R0:W-:Y:S02]  /*70c0*/  @P6 STG.E desc[UR36][R4.64+0xa4], R45 ;  /* 0x0000a42d04006986 */ /* 0x0001e4000c101924 */
[----:B0-----:R-:W-:Y:S02]  /*70d0*/  @P5 IMAD.MOV.U32 R4, RZ, RZ, R6 ;  /* 0x000000ffff045224 */ /* 0x001fe400078e0006 */
[----:B------:R-:W-:-:S05]  /*70e0*/  @P5 IMAD.MOV.U32 R5, RZ, RZ, R7 ;  /* 0x000000ffff055224 */ /* 0x000fca00078e0007 */
[----:B------:R0:W-:Y:S01]  /*70f0*/  @P5 STG.E desc[UR36][R4.64+0xa0], R11 ;  /* 0x0000a00b04005986 */ /* 0x0001e2000c101924 */
[C---:B------:R-:W-:Y:S02]  /*7100*/  ISETP.GT.AND P5, PT, R3.reuse, 0x80, P3 ;  /* 0x000000800300780c */ /* 0x040fe40001fa4270 */
[----:B------:R-:W-:Y:S01]  /*7110*/  ISETP.GT.AND P3, PT, R3, 0x88, P3 ;  /* 0x000000880300780c */ /* 0x000fe20001f64270 */
[----:B0-----:R-:W-:Y:S02]  /*7120*/  @P4 IMAD.MOV.U32 R4, RZ, RZ, R6 ;  /* 0x000000ffff044224 */ /* 0x001fe400078e0006 */
[----:B------:R-:W-:Y:S01]  /*7130*/  FMUL R11, R54, R90 ;  /* 0x0000005a360b7220 */ /* 0x000fe20000400000 */
[----:B------:R-:W-:-:S04]  /*7140*/  @P4 IMAD.MOV.U32 R5, RZ, RZ, R7 ;  /* 0x000000ffff054224 */ /* 0x000fc800078e0007 */
[----:B------:R-:W-:Y:S01]  /*7150*/  F2FP.TF32.F32.PACK_B R11, R11 ;  /* 0x0000000bff0b723e */ /* 0x000fe200024050ff */
[----:B------:R0:W-:Y:S01]  /*7160*/  @P4 STG.E desc[UR36][R4.64+0xa4], R47 ;  /* 0x0000a42f04004986 */ /* 0x0001e2000c101924 */
[C---:B------:R-:W-:Y:S02]  /*7170*/  ISETP.GT.AND P4, PT, R3.reuse, 0x80, P0 ;  /* 0x000000800300780c */ /* 0x040fe40000784270 */
[----:B------:R-:W-:Y:S01]  /*7180*/  ISETP.GT.AND P0, PT, R3, 0x88, P0 ;  /* 0x000000880300780c */ /* 0x000fe20000704270 */
[----:B0-----:R-:W-:Y:S02]  /*7190*/  @P5 IMAD.MOV.U32 R4, RZ, RZ, R12 ;  /* 0x000000ffff045224 */ /* 0x001fe400078e000c */
[----:B------:R-:W-:-:S05]  /*71a0*/  @P5 IMAD.MOV.U32 R5, RZ, RZ, R13 ;  /* 0x000000ffff055224 */ /* 0x000fca00078e000d */
        /* <DEDUP_REMOVED lines=10> */
[----:B------:R0:W-:Y:S02]  /*7250*/  @P3 STG.E desc[UR36][R4.64+0xc0], R15 ;  /* 0x0000c00f04003986 */ /* 0x0001e4000c101924 */
[----:B0-----:R-:W-:Y:S02]  /*7260*/  @P0 IMAD.MOV.U32 R4, RZ, RZ, R6 ;  /* 0x000000ffff040224 */ /* 0x001fe400078e0006 */
[----:B------:R-:W-:-:S05]  /*7270*/  @P0 IMAD.MOV.U32 R5, RZ, RZ, R7 ;  /* 0x000000ffff050224 */ /* 0x000fca00078e0007 */
[----:B------:R0:W-:Y:S02]  /*7280*/  @P0 STG.E desc[UR36][R4.64+0xc4], R51 ;  /* 0x0000c43304000986 */ /* 0x0001e4000c101924 */
[----:B0-----:R-:W-:Y:S02]  /*7290*/  @P5 IMAD.MOV.U32 R4, RZ, RZ, R12 ;  /* 0x000000ffff045224 */ /* 0x001fe400078e000c */
[----:B------:R-:W-:-:S05]  /*72a0*/  @P5 IMAD.MOV.U32 R5, RZ, RZ, R13 ;  /* 0x000000ffff055224 */ /* 0x000fca00078e000d */
[----:B------:R0:W-:Y:S04]  /*72b0*/  @P5 STG.E desc[UR36][R4.64+0xe0], R21 ;  /* 0x0000e01504005986 */ /* 0x0001e8000c101924 */
[----:B------:R1:W-:Y:S01]  /*72c0*/  @P4 STG.E desc[UR36][R12.64+0xe4], R53 ;  /* 0x0000e4350c004986 */ /* 0x0003e2000c101924 */
[----:B0-----:R-:W-:Y:S02]  /*72d0*/  @P2 IMAD.MOV.U32 R4, RZ, RZ, R6 ;  /* 0x000000ffff042224 */ /* 0x001fe400078e0006 */
[----:B------:R-:W-:-:S05]  /*72e0*/  @P2 IMAD.MOV.U32 R5, RZ, RZ, R7 ;  /* 0x000000ffff052224 */ /* 0x000fca00078e0007 */
[----:B------:R1:W-:Y:S04]  /*72f0*/  @P2 STG.E desc[UR36][R4.64+0xe0], R11 ;  /* 0x0000e00b04002986 */ /* 0x0003e8000c101924 */
[----:B------:R1:W-:Y:S02]  /*7300*/  @P1 STG.E desc[UR36][R6.64+0xe4], R55 ;  /* 0x0000e43706001986 */ /* 0x0003e4000c101924 */
.L_x_156:
[----:B------:R-:W-:Y:S05]  /*7310*/  BSYNC B0 ;  /* 0x0000000000007941 */ /* 0x000fea0003800000 */
.L_x_32:
[----:B------:R-:W-:Y:S01]  /*7320*/  IADD3 R16, P0, R16, UR38, RZ ;  /* 0x0000002610107c10 */ /* 0x000fe2000ff1e0ff */
[----:B------:R-:W-:Y:S01]  /*7330*/  ULDC.64 UR4, c[0x0][0x650] ;  /* 0x0001940000047ab9 */ /* 0x000fe20000000a00 */
[----:B------:R-:W-:Y:S01]  /*7340*/  PRMT R3, RZ, 0x7610, R3 ;  /* 0x00007610ff037816 */ /* 0x000fe20000000003 */
[----:B-----5:R-:W-:Y:S01]  /*7350*/  IMAD.MOV.U32 R103, RZ, RZ, -0x1 ;  /* 0xffffffffff677424 */ /* 0x020fe200078e00ff */
[----:B------:R-:W-:Y:S01]  /*7360*/  IADD3.X R17, R17, UR41, RZ, P0, !PT ;  /* 0x0000002911117c10 */ /* 0x000fe200087fe4ff */
[----:B------:R-:W-:Y:S01]  /*7370*/  IMAD.MOV.U32 R23, RZ, RZ, -0x1 ;  /* 0xffffffffff177424 */ /* 0x000fe200078e00ff */
[----:B------:R-:W-:-:S04]  /*7380*/  ISETP.GE.U32.AND P0, PT, R16, UR4, PT ;  /* 0x0000000410007c0c */ /* 0x000fc8000bf06070 */
[----:B------:R-:W-:-:S13]  /*7390*/  ISETP.GE.U32.AND.EX P0, PT, R17, UR5, PT, P0 ;  /* 0x0000000511007c0c */ /* 0x000fda000bf06100 */
[----:B------:R-:W-:Y:S05]  /*73a0*/  @P0 BRA `(.L_x_157) ;  /* 0x00000004004c0947 */ /* 0x000fea0003800000 */
[----:B-1----:R-:W1:Y:S01]  /*73b0*/  LDC.64 R10, c[0x0][0x628] ;  /* 0x00018a00ff0a7b82 */ /* 0x002e620000000a00 */
[----:B0-23--:R-:W0:Y:S01]  /*73c0*/  S2R R12, SR_CTAID.X ;  /* 0x00000000000c7919 */ /* 0x00de220000002500 */
[----:B------:R-:W-:Y:S02]  /*73d0*/  IMAD.MOV.U32 R8, RZ, RZ, R16 ;  /* 0x000000ffff087224 */ /* 0x000fe400078e0010 */
[----:B------:R-:W-:Y:S01]  /*73e0*/  IMAD.MOV.U32 R9, RZ, RZ, R17 ;  /* 0x000000ffff097224 */ /* 0x000fe200078e0011 */
[----:B------:R-:W2:Y:S03]  /*73f0*/  S2R R20, SR_CTAID.Y ;  /* 0x0000000000147919 */ /* 0x000ea60000002600 */
[----:B------:R-:W3:Y:S08]  /*7400*/  LDC R0, c[0x0][0x630] ;  /* 0x00018c00ff007b82 */ /* 0x000ef00000000800 */
[----:B------:R-:W0:Y:S01]  /*7410*/  LDC.64 R14, c[0x0][0x620] ;  /* 0x00018800ff0e7b82 */ /* 0x000e220000000a00 */
[----:B-1----:R-:W-:-:S04]  /*7420*/  ISETP.NE.U32.AND P0, PT, R10, RZ, PT ;  /* 0x000000ff0a00720c */ /* 0x002fc80003f05070 */
[----:B------:R-:W-:-:S13]  /*7430*/  ISETP.NE.AND.EX P0, PT, R11, RZ, PT, P0 ;  /* 0x000000ff0b00720c */ /* 0x000fda0003f05300 */
[----:B0-23--:R-:W-:Y:S05]  /*7440*/  @!P0 BRA `(.L_x_158) ;  /* 0x0000000000288947 */ /* 0x00dfea0003800000 */
        /* <DEDUP_REMOVED lines=10> */
.L_x_158:
[-CC-:B------:R-:W-:Y:S01]  /*74f0*/  SHF.R.U64 R23, R8, R0.reuse, R9.reuse ;  /* 0x0000000008177219 */ /* 0x180fe20000001209 */
[----:B------:R-:W0:Y:S01]  /*7500*/  LDC.64 R26, c[0x0][0x640] ;  /* 0x00019000ff1a7b82 */ /* 0x000e220000000a00 */
[----:B------:R-:W-:Y:S01]  /*7510*/  SHF.R.U32.HI R0, RZ, R0, R9 ;  /* 0x00000000ff007219 */ /* 0x000fe20000011609 */
[----:B------:R-:W-:Y:S01]  /*7520*/  ULDC UR4, c[0x0][0x150] ;  /* 0x0000540000047ab9 */ /* 0x000fe20000000800 */
[----:B------:R-:W-:Y:S02]  /*7530*/  IADD3 R3, P0, RZ, -R23, RZ ;  /* 0x80000017ff037210 */ /* 0x000fe40007f1e0ff */
[----:B------:R-:W-:-:S03]  /*7540*/  I2FP.F32.U32 R7, R12 ;  /* 0x0000000c00077245 */ /* 0x000fc60000201000 */
[----:B------:R-:W1:Y:S01]  /*7550*/  LDC R6, c[0x0][0x618] ;  /* 0x00018600ff067b82 */ /* 0x000e620000000800 */
[----:B------:R-:W-:Y:S02]  /*7560*/  IMAD.X R5, RZ, RZ, ~R0, P0 ;  /* 0x000000ffff057224 */ /* 0x000fe400000e0e00 */
[----:B------:R-:W-:Y:S01]  /*7570*/  FMUL R7, R7, UR4 ;  /* 0x0000000407077c20 */ /* 0x000fe20008400000 */
[----:B------:R-:W-:Y:S01]  /*7580*/  ULDC UR4, c[0x0][0x154] ;  /* 0x0000550000047ab9 */ /* 0x000fe20000000800 */
[-C--:B------:R-:W-:Y:S02]  /*7590*/  IMAD R0, R5, R14.reuse, RZ ;  /* 0x0000000e05007224 */ /* 0x080fe400078e02ff */
[C---:B------:R-:W-:Y:S01]  /*75a0*/  IMAD.WIDE.U32 R4, R3.reuse, R14, R16 ;  /* 0x0000000e03047225 */ /* 0x040fe200078e0010 */
[----:B------:R-:W2:Y:S01]  /*75b0*/  LDC R11, c[0x0][0x608] ;  /* 0x00018200ff0b7b82 */ /* 0x000ea20000000800 */
[----:B------:R-:W3:Y:S02]  /*75c0*/  F2I.U32.TRUNC.NTZ R7, R7 ;  /* 0x0000000700077305 */ /* 0x000ee4000020f000 */
[----:B------:R-:W-:-:S04]  /*75d0*/  IMAD R3, R3, R15, R0 ;  /* 0x0000000f03037224 */ /* 0x000fc800078e0200 */
[----:B------:R-:W-:Y:S01]  /*75e0*/  IMAD.IADD R3, R5, 0x1, R3 ;  /* 0x0000000105037824 */ /* 0x000fe200078e0203 */
[----:B------:R-:W5:Y:S01]  /*75f0*/  LDC R8, c[0x0][0x658] ;  /* 0x00019600ff087b82 */ /* 0x000f620000000800 */
[----:B------:R-:W-:Y:S02]  /*7600*/  I2FP.F32.U32 R5, R20 ;  /* 0x0000001400057245 */ /* 0x000fe40000201000 */
[----:B0-----:R-:W-:-:S04]  /*7610*/  ISETP.NE.U32.AND P0, PT, R26, RZ, PT ;  /* 0x000000ff1a00720c */ /* 0x001fc80003f05070 */
[----:B------:R-:W-:Y:S01]  /*7620*/  ISETP.NE.AND.EX P0, PT, R27, RZ, PT, P0 ;  /* 0x000000ff1b00720c */ /* 0x000fe20003f05300 */
[----:B------:R-:W0:Y:S01]  /*7630*/  LDC R9, c[0x0][0x144] ;  /* 0x00005100ff097b82 */ /* 0x000e220000000800 */
[-C--:B-1----:R-:W-:Y:S01]  /*7640*/  SHF.R.U64 R13, R4, R6.reuse, R3 ;  /* 0x00000006040d7219 */ /* 0x082fe20000001203 */
[----:B---3--:R-:W-:Y:S01]  /*7650*/  IMAD.MOV R7, RZ, RZ, -R7 ;  /* 0x000000ffff077224 */ /* 0x008fe200078e0a07 */
[----:B------:R-:W-:Y:S01]  /*7660*/  SHF.R.U32.HI R0, RZ, R6, R3 ;  /* 0x00000006ff007219 */ /* 0x000fe20000011603 */
[----:B------:R-:W-:-:S04]  /*7670*/  FMUL R6, R5, UR4 ;  /* 0x0000000405067c20 */ /* 0x000fc80008400000 */
[----:B------:R-:W1:Y:S01]  /*7680*/  LDC R21, c[0x0][0x148] ;  /* 0x00005200ff157b82 */ /* 0x000e620000000800 */
[----:B------:R3:W0:Y:S01]  /*7690*/  F2I.U32.TRUNC.NTZ R14, R6 ;  /* 0x00000006000e7305 */ /* 0x000622000020f000 */
[-CC-:B--2---:R-:W-:Y:S02]  /*76a0*/  SHF.R.U64 R10, R13, R11.reuse, R0.reuse ;  /* 0x0000000b0d0a7219 */ /* 0x184fe40000001200 */
[----:B------:R-:W-:-:S04]  /*76b0*/  SHF.R.U32.HI R3, RZ, R11, R0 ;  /* 0x0000000bff037219 */ /* 0x000fc80000011600 */
[----:B------:R-:W2:Y:S01]  /*76c0*/  LDC R24, c[0x0][0x648] ;  /* 0x00019200ff187b82 */ /* 0x000ea20000000800 */
[-CC-:B-----5:R-:W-:Y:S02]  /*76d0*/  SHF.R.U64 R15, R10, R8.reuse, R3.reuse ;  /* 0x000000080a0f7219 */ /* 0x1a0fe40000001203 */
[----:B------:R-:W-:-:S03]  /*76e0*/  SHF.R.U32.HI R5, RZ, R8, R3 ;  /* 0x00000008ff057219 */ /* 0x000fc60000011603 */
[----:B------:R-:W-:Y:S02]  /*76f0*/  IMAD.MOV.U32 R4, RZ, RZ, R15 ;  /* 0x000000ffff047224 */ /* 0x000fe400078e000f */
[----:B------:R-:W1:Y:S01]  /*7700*/  LDC R28, c[0x0][0x638] ;  /* 0x00018e00ff1c7b82 */ /* 0x000e620000000800 */
[----:B0-----:R-:W-:-:S07]  /*7710*/  IMAD R25, R9, R7, R12 ;  /* 0x0000000709197224 */ /* 0x001fce00078e020c */
[----:B------:R-:W0:Y:S08]  /*7720*/  LDC R29, c[0x0][0x610] ;  /* 0x00018400ff1d7b82 */ /* 0x000e300000000800 */
[----:B------:R-:W0:Y:S01]  /*7730*/  LDC R30, c[0x0][0x600] ;  /* 0x00018000ff1e7b82 */ /* 0x000e220000000800 */
[----:B---3--:R-:W-:Y:S05]  /*7740*/  @!P0 BRA `(.L_x_159) ;  /* 0x0000000000288947 */ /* 0x008fea0003800000 */
[----:B------:R-:W3:Y:S02]  /*7750*/  LDC R0, c[0x0][0x64c] ;  /* 0x00019300ff007b82 */ /* 0x000ee40000000800 */
[----:B---3--:R-:W-:-:S05]  /*7760*/  IADD3 R3, P0, R15, R0, RZ ;  /* 0x000000000f037210 */ /* 0x008fca0007f1e0ff */
        /* <DEDUP_REMOVED lines=8> */
.L_x_159:
[----:B------:R-:W-:Y:S01]  /*77f0*/  ISETP.NE.AND P0, PT, R2, 0x1, PT ;  /* 0x000000010200780c */ /* 0x000fe20003f05270 */
[----:B------:R-:W-:Y:S01]  /*7800*/  IMAD.MOV R14, RZ, RZ, -R14 ;  /* 0x000000ffff0e7224 */ /* 0x000fe200078e0a0e */
[----:B--2---:R-:W-:Y:S02]  /*7810*/  SHF.R.U64 R0, R4, R24, R5 ;  /* 0x0000001804007219 */ /* 0x004fe40000001205 */
[----:B------:R-:W-:Y:S02]  /*7820*/  LOP3.LUT R3, R10, R101, RZ, 0xc0, !PT ;  /* 0x000000650a037212 */ /* 0x000fe400078ec0ff */
[----:B------:R-:W-:Y:S01]  /*7830*/  LOP3.LUT R6, R13, R100, RZ, 0xc0, !PT ;  /* 0x000000640d067212 */ /* 0x000fe200078ec0ff */
[----:B------:R-:W-:Y:S02]  /*7840*/  IMAD.MOV R4, RZ, RZ, -R0 ;  /* 0x000000ffff047224 */ /* 0x000fe400078e0a00 */
[----:B------:R-:W-:Y:S02]  /*7850*/  IMAD R0, R96, R0, R3 ;  /* 0x0000000060007224 */ /* 0x000fe400078e0203 */
[----:B-1----:R-:W-:-:S02]  /*7860*/  IMAD R3, R4, R28, R15 ;  /* 0x0000001c04037224 */ /* 0x002fc400078e020f */
[----:B------:R-:W-:Y:S02]  /*7870*/  @P0 IMAD R25, R21, R14, R20 ;  /* 0x0000000e15190224 */ /* 0x000fe400078e0214 */
[----:B0-----:R-:W-:Y:S02]  /*7880*/  IMAD R5, R3, R30, R6 ;  /* 0x0000001e03057224 */ /* 0x001fe400078e0206 */
[----:B------:R-:W-:Y:S02]  /*7890*/  IMAD R0, R0, R29, R25 ;  /* 0x0000001d00007224 */ /* 0x000fe400078e0219 */
[----:B------:R-:W-:-:S03]  /*78a0*/  IMAD.MOV.U32 R4, RZ, RZ, 0x1 ;  /* 0x00000001ff047424 */ /* 0x000fc600078e00ff */
[----:B------:R-:W-:Y:S02]  /*78b0*/  SEL R103, R5, R0, !P0 ;  /* 0x0000000005677207 */ /* 0x000fe40004000000 */
[----:B------:R-:W-:Y:S02]  /*78c0*/  PRMT R3, R4, 0x7610, R3 ;  /* 0x0000761004037816 */ /* 0x000fe40000000003 */
[----:B------:R-:W-:-:S07]  /*78d0*/  SEL R0, R0, R5, !P0 ;  /* 0x0000000500007207 */ /* 0x000fce0004000000 */
.L_x_157:
[----:B------:R-:W-:Y:S01]  /*78e0*/  UIADD3 UR42, UR43, UR42, URZ ;  /* 0x0000002a2b2a7290 */ /* 0x000fe2000fffe03f */
[----:B------:R-:W-:Y:S01]  /*78f0*/  LOP3.LUT P0, RZ, R3, 0xff, RZ, 0xc0, !PT ;  /* 0x000000ff03ff7812 */ /* 0x000fe2000780c0ff */
[----:B------:R-:W-:Y:S02]  /*7900*/  IMAD.MOV.U32 R113, RZ, RZ, R0 ;  /* 0x000000ffff717224 */ /* 0x000fe400078e0000 */
[----:B------:R-:W-:Y:S02]  /*7910*/  USHF.R.U32.HI UR4, URZ, 0x1, UR42 ;  /* 0x000000013f047899 */ /* 0x000fe4000801162a */
[----:B------:R-:W-:Y:S02]  /*7920*/  UISETP.GT.U32.AND UP1, UPT, UR42, 0x1, UPT ;  /* 0x000000012a00788c */ /* 0x000fe4000bf24070 */
[----:B------:R-:W-:Y:S02]  /*7930*/  ULOP3.LUT UR4, UR4, 0x1, URZ, 0xc0, !UPT ;  /* 0x0000000104047892 */ /* 0x000fe4000f8ec03f */
[----:B------:R-:W-:-:S02]  /*7940*/  UISETP.LT.U32.AND UP1, UPT, UR43, 0x2, UP1 ;  /* 0x000000022b00788c */ /* 0x000fc40008f21070 */
[----:B------:R-:W-:Y:S02]  /*7950*/  UISETP.NE.U32.AND UP0, UPT, UR4, 0x1, UPT ;  /* 0x000000010400788c */ /* 0x000fe4000bf05070 */
[----:B------:R-:W-:Y:S02]  /*7960*/  USEL UR5, URZ, 0x1, !UP1 ;  /* 0x000000013f057887 */ /* 0x000fe4000c800000 */
[----:B------:R-:W-:Y:S02]  /*7970*/  UISETP.GT.U32.AND UP0, UPT, UR43, 0x1, !UP0 ;  /* 0x000000012b00788c */ /* 0x000fe4000c704070 */
[----:B------:R-:W-:Y:S02]  /*7980*/  ULOP3.LUT UR42, UR42, 0x1, URZ, 0xc0, !UPT ;  /* 0x000000012a2a7892 */ /* 0x000fe4000f8ec03f */
[----:B------:R-:W-:-:S04]  /*7990*/  USEL UR4, URZ, 0x1, !UP0 ;  /* 0x000000013f047887 */ /* 0x000fc8000c000000 */
[----:B------:R-:W-:Y:S01]  /*79a0*/  ULOP3.LUT UR40, UR4, UR40, UR5, 0x96, !UPT ;  /* 0x0000002804287292 */ /* 0x000fe2000f8e9605 */
[----:B------:R-:W-:Y:S11]  /*79b0*/  @P0 BRA `(.L_x_160) ;  /* 0xffffff9800b00947 */ /* 0x000ff6000383ffff */
[----:B------:R-:W-:Y:S05]  /*79c0*/  EXIT ;  /* 0x000000000000794d */ /* 0x000fea0003800000 */
.L_x_7:
        /* <DEDUP_REMOVED lines=26> */
.L_x_162:
[----:B------:R-:W0:Y:S01]  /*7b70*/  LDC.64 R28, c[0x0][0x640] ;  /* 0x00019000ff1c7b82 */ /* 0x000e220000000a00 */
[-CC-:B------:R-:W-:Y:S01]  /*7b80*/  SHF.R.U64 R21, R14, R6.reuse, R15.reuse ;  /* 0x000000060e157219 */ /* 0x180fe2000000120f */
[----:B------:R-:W-:Y:S01]  /*7b90*/  IMAD.MOV.U32 R30, RZ, RZ, 0x1 ;  /* 0x00000001ff1e7424 */ /* 0x000fe200078e00ff */
[----:B------:R-:W-:Y:S02]  /*7ba0*/  SHF.R.U32.HI R6, RZ, R6, R15 ;  /* 0x00000006ff067219 */ /* 0x000fe4000001160f */
[----:B------:R-:W-:-:S03]  /*7bb0*/  IADD3 R13, P0, RZ, -R21, RZ ;  /* 0x80000015ff0d7210 */ /* 0x000fc60007f1e0ff */
[----:B------:R-:W1:Y:S02]  /*7bc0*/  LDC R12, c[0x0][0x618] ;  /* 0x00018600ff0c7b82 */ /* 0x000e640000000800 */
[----:B------:R-:W-:-:S04]  /*7bd0*/  IMAD.X R9, RZ, RZ, ~R6, P0 ;  /* 0x000000ffff097224 */ /* 0x000fc800000e0e06 */
[-C--:B------:R-:W-:Y:S02]  /*7be0*/  IMAD R6, R9, R24.reuse, RZ ;  /* 0x0000001809067224 */ /* 0x080fe400078e02ff */
[----:B------:R-:W2:Y:S01]  /*7bf0*/  LDC R14, c[0x0][0x608] ;  /* 0x00018200ff0e7b82 */ /* 0x000ea20000000800 */
[----:B------:R-:W-:-:S04]  /*7c00*/  IMAD.WIDE.U32 R8, R13, R24, R16 ;  /* 0x000000180d087225 */ /* 0x000fc800078e0010 */
[----:B------:R-:W-:-:S03]  /*7c10*/  IMAD R13, R13, R25, R6 ;  /* 0x000000190d0d7224 */ /* 0x000fc600078e0206 */
[----:B------:R-:W3:Y:S01]  /*7c20*/  LDC R27, c[0x0][0x658] ;  /* 0x00019600ff1b7b82 */ /* 0x000ee20000000800 */
[----:B------:R-:W-:Y:S01]  /*7c30*/  IMAD.IADD R9, R9, 0x1, R13 ;  /* 0x0000000109097824 */ /* 0x000fe200078e020d */
[----:B0-----:R-:W-:-:S04]  /*7c40*/  ISETP.NE.U32.AND P0, PT, R28, RZ, PT ;  /* 0x000000ff1c00720c */ /* 0x001fc80003f05070 */
[----:B------:R-:W-:Y:S02]  /*7c50*/  ISETP.NE.AND.EX P0, PT, R29, RZ, PT, P0 ;  /* 0x000000ff1d00720c */ /* 0x000fe40003f05300 */
[----:B------:R-:W0:Y:S01]  /*7c60*/  LDC R22, c[0x0][0x600] ;  /* 0x00018000ff167b82 */ /* 0x000e220000000800 */
[-CC-:B-1----:R-:W-:Y:S01]  /*7c70*/  SHF.R.U64 R10, R8, R12.reuse, R9.reuse ;  /* 0x0000000c080a7219 */ /* 0x182fe20000001209 */
[----:B------:R-:W-:Y:S01]  /*7c80*/  IMAD.MOV.U32 R8, RZ, RZ, -0x1 ;  /* 0xffffffffff087424 */ /* 0x000fe200078e00ff */
[----:B------:R-:W-:-:S05]  /*7c90*/  SHF.R.U32.HI R9, RZ, R12, R9 ;  /* 0x0000000cff097219 */ /* 0x000fca0000011609 */
[----:B------:R-:W1:Y:S01]  /*7ca0*/  LDC R24, c[0x0][0x648] ;  /* 0x00019200ff187b82 */ /* 0x000e620000000800 */
[-CC-:B--2---:R-:W-:Y:S02]  /*7cb0*/  SHF.R.U64 R23, R10, R14.reuse, R9.reuse ;  /* 0x0000000e0a177219 */ /* 0x184fe40000001209 */
[----:B------:R-:W-:-:S05]  /*7cc0*/  SHF.R.U32.HI R6, RZ, R14, R9 ;  /* 0x0000000eff067219 */ /* 0x000fca0000011609 */
[----:B------:R-:W2:Y:S01]  /*7cd0*/  LDC R26, c[0x0][0x638] ;  /* 0x00018e00ff1a7b82 */ /* 0x000ea20000000800 */
[-C--:B---3--:R-:W-:Y:S02]  /*7ce0*/  SHF.L.U32 R8, R8, R27.reuse, RZ ;  /* 0x0000001b08087219 */ /* 0x088fe400000006ff */
[-CC-:B------:R-:W-:Y:S02]  /*7cf0*/  SHF.R.U64 R25, R23, R27.reuse, R6.reuse ;  /* 0x0000001b17197219 */ /* 0x180fe40000001206 */
[----:B------:R-:W-:Y:S02]  /*7d00*/  LOP3.LUT R32, RZ, R8, RZ, 0x33, !PT ;  /* 0x00000008ff207212 */ /* 0x000fe400078e33ff */
[----:B------:R-:W-:Y:S01]  /*7d10*/  SHF.R.U32.HI R9, RZ, R27, R6 ;  /* 0x0000001bff097219 */ /* 0x000fe20000011606 */
[----:B------:R-:W3:Y:S01]  /*7d20*/  LDC R31, c[0x0][0x610] ;  /* 0x00018400ff1f7b82 */ /* 0x000ee20000000800 */
[----:B------:R-:W-:Y:S01]  /*7d30*/  IMAD.MOV.U32 R8, RZ, RZ, R25 ;  /* 0x000000ffff087224 */ /* 0x000fe200078e0019 */
[----:B------:R-:W-:Y:S06]  /*7d40*/  @!P0 BRA `(.L_x_163) ;  /* 0x0000000000288947 */ /* 0x000fec0003800000 */
        /* <DEDUP_REMOVED lines=10> */
.L_x_163:
[----:B------:R-:W-:Y:S02]  /*7df0*/  ISETP.NE.AND P0, PT, R2, 0x1, PT ;  /* 0x000000010200780c */ /* 0x000fe40003f05270 */
[----:B-1----:R-:W-:Y:S01]  /*7e00*/  SHF.R.U64 R6, R8, R24, R9 ;  /* 0x0000001808067219 */ /* 0x002fe20000001209 */
[----:B0-----:R-:W-:Y:S01]  /*7e10*/  VIADD R9, R22, 0xffffffff ;  /* 0xffffffff16097836 */ /* 0x001fe20000000000 */
[----:B------:R-:W-:Y:S02]  /*7e20*/  SHF.L.U32 R30, R30, R27, RZ ;  /* 0x0000001b1e1e7219 */ /* 0x000fe400000006ff */
[----:B------:R-:W-:Y:S01]  /*7e30*/  LOP3.LUT R5, R23, R32, RZ, 0xc0, !PT ;  /* 0x0000002017057212 */ /* 0x000fe200078ec0ff */
[----:B------:R-:W-:-:S04]  /*7e40*/  IMAD.MOV R8, RZ, RZ, -R6 ;  /* 0x000000ffff087224 */ /* 0x000fc800078e0a06 */
[----:B------:R-:W-:Y:S01]  /*7e50*/  IMAD R6, R30, R6, R5 ;  /* 0x000000061e067224 */ /* 0x000fe200078e0205 */
[----:B------:R-:W-:Y:S01]  /*7e60*/  LOP3.LUT R5, R10, R9, RZ, 0xc0, !PT ;  /* 0x000000090a057212 */ /* 0x000fe200078ec0ff */
[----:B------:R-:W-:Y:S02]  /*7e70*/  @P0 IMAD R3, R7, R20, R4 ;  /* 0x0000001407030224 */ /* 0x000fe400078e0204 */
[----:B--2---:R-:W-:Y:S02]  /*7e80*/  IMAD R4, R8, R26, R25 ;  /* 0x0000001a08047224 */ /* 0x004fe400078e0219 */
[----:B---3--:R-:W-:Y:S02]  /*7e90*/  IMAD R3, R6, R31, R3 ;  /* 0x0000001f06037224 */ /* 0x008fe400078e0203 */
[----:B------:R-:W-:Y:S02]  /*7ea0*/  IMAD R4, R4, R22, R5 ;  /* 0x0000001604047224 */ /* 0x000fe400078e0205 */
[----:B------:R-:W-:-:S02]  /*7eb0*/  IMAD.MOV.U32 R8, RZ, RZ, 0x1 ;  /* 0x00000001ff087424 */ /* 0x000fc400078e00ff */
[----:B------:R-:W-:Y:S01]  /*7ec0*/  IMAD.MOV.U32 R6, RZ, RZ, R21 ;  /* 0x000000ffff067224 */ /* 0x000fe200078e0015 */
[----:B------:R-:W-:Y:S02]  /*7ed0*/  SEL R13, R4, R3, !P0 ;  /* 0x00000003040d7207 */ /* 0x000fe40004000000 */
[----:B------:R-:W-:-:S07]  /*7ee0*/  SEL R19, R3, R4, !P0 ;  /* 0x0000000403137207 */ /* 0x000fce0004000000 */
.L_x_161:
[----:B------:R-:W-:-:S08]  /*7ef0*/  NOP ;  /* 0x0000000000007918 */ /* 0x000fd00000000000 */
[----:B------:R-:W0:-:S00]  /*7f00*/  USETMAXREG.DEALLOC.CTAPOOL 0x28 ;  /* 0x00000028000079c8 */ /* 0x000e0000080e0500 */
[----:B0-----:R-:W-:-:S13]  /*7f10*/  ISETP.NE.AND P0, PT, R0, RZ, PT ;  /* 0x000000ff0000720c */ /* 0x001fda0003f05270 */
[----:B------:R-:W-:Y:S05]  /*7f20*/  @P0 EXIT ;  /* 0x000000000000094d */ /* 0x000fea0003800000 */
[----:B------:R-:W-:Y:S01]  /*7f30*/  LOP3.LUT P0, RZ, R8, 0xff, RZ, 0xc0, !PT ;  /* 0x000000ff08ff7812 */ /* 0x000fe2000780c0ff */
[----:B------:R-:W-:Y:S02]  /*7f40*/  IMAD.MOV.U32 R10, RZ, RZ, 0x1 ;  /* 0x00000001ff0a7424 */ /* 0x000fe400078e00ff */
[----:B------:R-:W-:-:S10]  /*7f50*/  IMAD.MOV.U32 R9, RZ, RZ, RZ ;  /* 0x000000ffff097224 */ /* 0x000fd400078e00ff */
[----:B------:R-:W-:Y:S05]  /*7f60*/  @!P0 BRA `(.L_x_164) ;  /* 0x0000000c009c8947 */ /* 0x000fea0003800000 */
[----:B------:R-:W0:Y:S01]  /*7f70*/  LDC R0, c[0x0][0x28c] ;  /* 0x0000a300ff007b82 */ /* 0x000e220000000800 */
[----:B------:R-:W-:Y:S01]  /*7f80*/  UMOV UR7, 0x1 ;  /* 0x0000000100077882 */ /* 0x000fe20000000000 */
[----:B------:R-:W-:Y:S01]  /*7f90*/  ULDC UR14, c[0x0][0x658] ;  /* 0x00019600000e7ab9 */ /* 0x000fe20000000800 */
[----:B------:R-:W-:Y:S01]  /*7fa0*/  UMOV UR6, 0xffffffff ;  /* 0xffffffff00067882 */ /* 0x000fe20000000000 */
[----:B------:R-:W-:Y:S01]  /*7fb0*/  BSSY B0, `(.L_x_164) ;  /* 0x00000e2000007945 */ /* 0x000fe20003800000 */
[----:B------:R-:W-:Y:S01]  /*7fc0*/  USHF.L.U32 UR6, UR6, UR14, URZ ;  /* 0x0000000e06067299 */ /* 0x000fe2000800063f */
[----:B------:R-:W-:Y:S01]  /*7fd0*/  LOP3.LUT R12, R18, 0x2, RZ, 0xfc, !PT ;  /* 0x00000002120c7812 */ /* 0x000fe200078efcff */
[----:B------:R-:W-:Y:S01]  /*7fe0*/  IMAD.MOV.U32 R10, RZ, RZ, 0x1 ;  /* 0x00000001ff0a7424 */ /* 0x000fe200078e00ff */
[----:B------:R-:W1:Y:S01]  /*7ff0*/  S2UR UR5, SR_CgaCtaId ;  /* 0x00000000000579c3 */ /* 0x000e620000008800 */
[----:B------:R-:W-:Y:S01]  /*8000*/  IMAD.MOV.U32 R9, RZ, RZ, RZ ;  /* 0x000000ffff097224 */ /* 0x000fe200078e00ff */
[----:B------:R-:W-:Y:S01]  /*8010*/  ULDC UR13, c[0x0][0x600] ;  /* 0x00018000000d7ab9 */ /* 0x000fe20000000800 */
[----:B------:R-:W-:Y:S01]  /*8020*/  UMOV UR29, 0x5 ;  /* 0x00000005001d7882 */ /* 0x000fe20000000000 */
[----:B------:R-:W-:-:S02]  /*8030*/  UIADD3 UR13, UR13, -0x1, URZ ;  /* 0xffffffff0d0d7890 */ /* 0x000fc4000fffe03f */
[----:B------:R-:W-:Y:S02]  /*8040*/  USHF.L.U32 UR14, UR7, UR14, URZ ;  /* 0x0000000e070e7299 */ /* 0x000fe4000800063f */
[----:B------:R-:W-:Y:S01]  /*8050*/  ULOP3.LUT UR22, URZ, UR6, URZ, 0x33, !UPT ;  /* 0x000000063f167292 */ /* 0x000fe2000f8e333f */
[----:B------:R-:W-:Y:S01]  /*8060*/  ULDC.64 UR42, c[0x0][0x198] ;  /* 0x00006600002a7ab9 */ /* 0x000fe20000000a00 */
[----:B0-----:R-:W-:-:S05]  /*8070*/  VIADD R0, R0, 0x3f ;  /* 0x0000003f00007836 */ /* 0x001fca0000000000 */
[----:B------:R-:W-:Y:S01]  /*8080*/  SHF.R.S32.HI R3, RZ, 0x1f, R0 ;  /* 0x0000001fff037819 */ /* 0x000fe20000011400 */
[----:B-1----:R-:W-:-:S03]  /*8090*/  ULOP3.LUT UR4, UR5, 0x1, URZ, 0xc0, !UPT ;  /* 0x0000000105047892 */ /* 0x002fc6000f8ec03f */
[----:B------:R-:W-:Y:S01]  /*80a0*/  LEA.HI R3, R3, R0, RZ, 0x6 ;  /* 0x0000000003037211 */ /* 0x000fe200078f30ff */
[----:B------:R-:W-:Y:S01]  /*80b0*/  USHF.R.U32.HI UR31, URZ, 0x1, UR5 ;  /* 0x000000013f1f7899 */ /* 0x000fe20008011605 */
[----:B------:R-:W-:Y:S01]  /*80c0*/  IMAD.MOV.U32 R0, RZ, RZ, 0x1 ;  /* 0x00000001ff007424 */ /* 0x000fe200078e00ff */
[----:B------:R-:W-:Y:S01]  /*80d0*/  USHF.L.U32 UR15, UR5, 0x5, URZ ;  /* 0x00000005050f7899 */ /* 0x000fe2000800063f */
[--C-:B------:R-:W-:Y:S01]  /*80e0*/  SHF.R.S32.HI R8, RZ, 0x6, R3.reuse ;  /* 0x00000006ff087819 */ /* 0x100fe20000011403 */
[----:B------:R-:W-:Y:S02]  /*80f0*/  USHF.L.U32 UR21, UR5, 0xa, URZ ;  /* 0x0000000a05157899 */ /* 0x000fe4000800063f */
[----:B------:R-:W-:Y:S01]  /*8100*/  ULOP3.LUT UR5, UR5, 0xfffffffe, URZ, 0xc0, !UPT ;  /* 0xfffffffe05057892 */ /* 0x000fe2000f8ec03f */
[----:B------:R-:W-:Y:S01]  /*8110*/  PRMT R3, R0, 0x7610, R3 ;  /* 0x0000761000037816 */ /* 0x000fe20000000003 */
[----:B------:R-:W-:Y:S01]  /*8120*/  UISETP.GT.U32.AND UP0, UPT, UR4, 0xffff, UPT ;  /* 0x0000ffff0400788c */ /* 0x000fe2000bf04070 */
[----:B------:R-:W-:Y:S01]  /*8130*/  VIADD R0, R8, 0x1 ;  /* 0x0000000108007836 */ /* 0x000fe20000000000 */
[----:B------:R-:W-:-:S02]  /*8140*/  USHF.L.U32 UR23, UR7, UR5, URZ ;  /* 0x0000000507177299 */ /* 0x000fc4000800063f */
[----:B------:R-:W-:Y:S02]  /*8150*/  ULOP3.LUT UR5, UR5, 0x1, URZ, 0xfc, !UPT ;  /* 0x0000000105057892 */ /* 0x000fe4000f8efc3f */
[----:B------:R-:W-:Y:S02]  /*8160*/  USEL UR4, UR4, 0xffff, !UP0 ;  /* 0x0000ffff04047887 */ /* 0x000fe4000c000000 */
[----:B------:R-:W-:Y:S02]  /*8170*/  USHF.L.U32 UR5, UR7, UR5, URZ ;  /* 0x0000000507057299 */ /* 0x000fe4000800063f */
[----:B------:R-:W-:Y:S02]  /*8180*/  ULOP3.LUT UR4, UR4, 0xffff, URZ, 0xc0, !UPT ;  /* 0x0000ffff04047892 */ /* 0x000fe4000f8ec03f */
[----:B------:R-:W-:Y:S02]  /*8190*/  ULOP3.LUT UR15, UR15, 0x20, URZ, 0xc0, !UPT ;  /* 0x000000200f0f7892 */ /* 0x000fe4000f8ec03f */
[----:B------:R-:W-:-:S02]  /*81a0*/  ULOP3.LUT UR21, UR21, 0x400, URZ, 0xc0, !UPT ;  /* 0x0000040015157892 */ /* 0x000fc4000f8ec03f */
[----:B------:R-:W-:Y:S02]  /*81b0*/  ULOP3.LUT UR23, UR23, UR5, URZ, 0xfc, !UPT ;  /* 0x0000000517177292 */ /* 0x000fe4000f8efc3f */
[----:B------:R-:W-:-:S12]  /*81c0*/  USHF.L.U32 UR29, UR29, UR4, URZ ;  /* 0x000000041d1d7299 */ /* 0x000fd8000800063f */
.L_x_175:
[----:B------:R-:W-:-:S03]  /*81d0*/  UMOV UR4, 0xffffffff ;  /* 0xffffffff00047882 */ /* 0x000fc60000000000 */
[----:B------:R-:W-:Y:S05]  /*81e0*/  BRA.DIV UR4, `(.L_x_165) ;  /* 0x0000000e049c7947 */ /* 0x000fea000b800000 */
[----:B------:R-:W-:-:S13]  /*81f0*/  ELECT P6, URZ, PT ;  /* 0x00000000003f782f */ /* 0x000fda00038c0000 */
.L_x_184:
[----:B------:R-:W0:Y:S01]  /*8200*/  LDC R4, c[0x0][0x28c] ;  /* 0x0000a300ff047b82 */ /* 0x000e220000000800 */
[----:B------:R-:W-:Y:S01]  /*8210*/  BSSY B1, `(.L_x_166) ;  /* 0x0000048000017945 */ /* 0x000fe20003800000 */
[----:B0-----:R-:W-:-:S13]  /*8220*/  ISETP.LT.OR P6, PT, R4, 0x1, !P6 ;  /* 0x000000010400780c */ /* 0x001fda00077c1670 */
[----:B------:R-:W-:Y:S05]  /*8230*/  @P6 BRA `(.L_x_167) ;  /* 0x0000000400146947 */ /* 0x000fea0003800000 */
[----:B------:R-:W-:Y:S01]  /*8240*/  LEA R19, R19, UR31, 0x1 ;  /* 0x0000001f13137c11 */ /* 0x000fe2000f8e08ff */
[----:B------:R-:W-:Y:S01]  /*8250*/  IMAD.MOV.U32 R21, RZ, RZ, RZ ;  /* 0x000000ffff157224 */ /* 0x000fe200078e00ff */
[----:B------:R-:W-:Y:S01]  /*8260*/  LEA R15, R13, UR15, 0x6 ;  /* 0x0000000f0d0f7c11 */ /* 0x000fe2000f8e30ff */
[----:B------:R-:W-:Y:S02]  /*8270*/  IMAD.MOV.U32 R4, RZ, RZ, R0 ;  /* 0x000000ffff047224 */ /* 0x000fe400078e0000 */
[----:B------:R-:W-:Y:S02]  /*8280*/  IMAD.MOV.U32 R5, RZ, RZ, R10 ;  /* 0x000000ffff057224 */ /* 0x000fe400078e000a */
[----:B------:R-:W-:Y:S02]  /*8290*/  IMAD.MOV.U32 R7, RZ, RZ, R9 ;  /* 0x000000ffff077224 */ /* 0x000fe400078e0009 */
[----:B------:R-:W-:-:S07]  /*82a0*/  IMAD.SHL.U32 R19, R19, 0x80, RZ ;  /* 0x0000008013137824 */ /* 0x000fce00078e00ff */
.L_x_170:
[----:B------:R-:W0:Y:S01]  /*82b0*/  S2R R14, SR_CgaCtaId ;  /* 0x00000000000e7919 */ /* 0x000e220000008800 */
[----:B------:R-:W-:Y:S02]  /*82c0*/  MOV R13, 0x400 ;  /* 0x00000400000d7802 */ /* 0x000fe40000000f00 */
[----:B------:R-:W-:Y:S02]  /*82d0*/  ISETP.NE.AND P1, PT, R11, RZ, PT ;  /* 0x000000ff0b00720c */ /* 0x000fe40003f25270 */
[----:B0-----:R-:W-:Y:S02]  /*82e0*/  LEA R22, R14, R13, 0x18 ;  /* 0x0000000d0e167211 */ /* 0x001fe400078ec0ff */
[----:B------:R-:W-:-:S09]  /*82f0*/  SHF.L.U32 R13, R5, 0x1f, RZ ;  /* 0x0000001f050d7819 */ /* 0x000fd200000006ff */
[----:B------:R-:W0:Y:S01]  /*8300*/  @!P1 LDC R14, c[0x0][0x500] ;  /* 0x00014000ff0e9b82 */ /* 0x000e220000000800 */
[----:B------:R-:W-:-:S04]  /*8310*/  IMAD R20, R7, 0x8, R22 ;  /* 0x0000000807147824 */ /* 0x000fc800078e0216 */
[----:B------:R-:W1:Y:S02]  /*8320*/  SYNCS.PHASECHK.TRANS64.TRYWAIT P0, [R20+URZ+0x10], R13 ;  /* 0x0000100d140075a7 */ /* 0x000e64000800017f */
[----:B-1----:R-:W-:Y:S05]  /*8330*/  @!P0 BRA `(.L_x_168) ;  /* 0x0000000c00688947 */ /* 0x002fea0003800000 */
.L_x_185:
[----:B-1----:R-:W-:Y:S01]  /*8340*/  PRMT R13, R12, 0x9910, RZ ;  /* 0x000099100c0d7816 */ /* 0x002fe200000000ff */
[----:B0-----:R0:W-:Y:S03]  /*8350*/  @!P1 SYNCS.ARRIVE.TRANS64 RZ, [R20+URZ], R14 ;  /* 0x0000000e14ff99a7 */ /* 0x0011e6000800003f */
[----:B------:R-:W-:-:S13]  /*8360*/  ISETP.NE.AND P0, PT, R13, 0x2, PT ;  /* 0x000000020d00780c */ /* 0x000fda0003f05270 */
[----:B0-----:R-:W-:Y:S05]  /*8370*/  @P0 BRA `(.L_x_169) ;  /* 0x0000000000040947 */ /* 0x001fea0003800000 */
[----:B------:R-:W-:Y:S01]  /*8380*/  BPT.TRAP 0x1 ;  /* 0x000000040000795c */ /* 0x000fe20000300000 */
.L_x_169:
[C---:B------:R-:W-:Y:S01]  /*8390*/  LEA R13, R7.reuse, UR31, 0x2 ;  /* 0x0000001f070d7c11 */ /* 0x040fe2000f8e10ff */
[----:B------:R-:W-:Y:S01]  /*83a0*/  VIADD R4, R4, 0xffffffff ;  /* 0xffffffff04047836 */ /* 0x000fe20000000000 */
[----:B------:R-:W-:Y:S01]  /*83b0*/  LEA R14, R7, UR21, 0xc ;  /* 0x00000015070e7c11 */ /* 0x000fe2000f8e60ff */
[----:B------:R-:W-:Y:S01]  /*83c0*/  UIADD3 UR4, UP0, UR42, 0xf0, URZ ;  /* 0x000000f02a047890 */ /* 0x000fe2000ff1e03f */
[----:B------:R-:W-:Y:S01]  /*83d0*/  R2UR UR34, R21 ;  /* 0x00000000152272ca */ /* 0x000fe200000e0000 */
[----:B------:R-:W-:Y:S01]  /*83e0*/  IMAD.SHL.U32 R13, R13, 0x1000, RZ ;  /* 0x000010000d0d7824 */ /* 0x000fe200078e00ff */
[----:B------:R-:W-:Y:S01]  /*83f0*/  R2UR UR33, R20 ;  /* 0x00000000142172ca */ /* 0x000fe200000e0000 */
[--C-:B------:R-:W-:Y:S01]  /*8400*/  IMAD R14, R14, 0x4, R22.reuse ;  /* 0x000000040e0e7824 */ /* 0x100fe200078e0216 */
[----:B------:R-:W-:Y:S01]  /*8410*/  R2UR UR36, R6 ;  /* 0x00000000062472ca */ /* 0x000fe200000e0000 */
[----:B------:R-:W-:Y:S01]  /*8420*/  IMAD R13, R13, 0x4, R22 ;  /* 0x000000040d0d7824 */ /* 0x000fe200078e0216 */
[----:B------:R-:W-:Y:S01]  /*8430*/  R2UR UR35, R19 ;  /* 0x00000000132372ca */ /* 0x000fe200000e0000 */
[----:B------:R-:W-:Y:S01]  /*8440*/  UIADD3 UR44, UP1, UR42, 0x1f0, URZ ;  /* 0x000001f02a2c7890 */ /* 0x000fe2000ff3e03f */
[----:B------:R-:W-:Y:S01]  /*8450*/  R2UR UR8, R14 ;  /* 0x000000000e0872ca */ /* 0x000fe200000e0000 */
[----:B------:R-:W-:Y:S01]  /*8460*/  UIADD3.X UR5, URZ, UR43, URZ, UP0, !UPT ;  /* 0x0000002b3f057290 */ /* 0x000fe200087fe43f */
[----:B------:R-:W-:Y:S01]  /*8470*/  R2UR UR24, R13 ;  /* 0x000000000d1872ca */ /* 0x000fe200000e0000 */
[----:B------:R-:W-:Y:S01]  /*8480*/  UPRMT UR30, URZ, 0x5410, UR29 ;  /* 0x000054103f1e7896 */ /* 0x000fe2000800001d */
[----:B------:R-:W-:Y:S01]  /*8490*/  R2UR UR19, R15 ;  /* 0x000000000f1372ca */ /* 0x000fe200000e0000 */
[----:B------:R-:W-:Y:S01]  /*84a0*/  UIADD3 UR26, UR34, 0x20, URZ ;  /* 0x00000020221a7890 */ /* 0x000fe2000fffe03f */
[----:B------:R-:W-:Y:S01]  /*84b0*/  ISETP.GT.AND P1, PT, R4, 0x1, PT ;  /* 0x000000010400780c */ /* 0x000fe20003f24270 */
[----:B------:R-:W-:Y:S01]  /*84c0*/  UIADD3.X UR45, URZ, UR43, URZ, UP1, !UPT ;  /* 0x0000002b3f2d7290 */ /* 0x000fe20008ffe43f */
[----:B------:R-:W-:Y:S01]  /*84d0*/  VIADD R7, R7, 0x1 ;  /* 0x0000000107077836 */ /* 0x000fe20000000000 */
[----:B------:R-:W-:Y:S01]  /*84e0*/  UPRMT UR37, URZ, 0x5410, UR23 ;  /* 0x000054103f257896 */ /* 0x000fe20008000017 */
[----:B------:R-:W-:Y:S01]  /*84f0*/  VIADD R21, R21, 0x40 ;  /* 0x0000004015157836 */ /* 0x000fe20000000000 */
[----:B------:R-:W-:Y:S01]  /*8500*/  UMOV UR6, 0x0 ;  /* 0x0000000000067882 */ /* 0x000fe20000000000 */
[----:B------:R-:W-:Y:S01]  /*8510*/  UMOV UR7, 0x10000000 ;  /* 0x1000000000077882 */ /* 0x000fe20000000000 */
[----:B------:R-:W-:Y:S01]  /*8520*/  UIADD3 UR16, UR8, 0x20100, URZ ;  /* 0x0002010008107890 */ /* 0x000fe2000fffe03f */
[----:B------:R-:W-:Y:S01]  /*8530*/  ISETP.NE.AND P0, PT, R7, 0x2, PT ;  /* 0x000000020700780c */ /* 0x000fe20003f05270 */
[----:B------:R-:W-:-:S02]  /*8540*/  UIADD3 UR32, UR24, 0x100, URZ ;  /* 0x0000010018207890 */ /* 0x000fc4000fffe03f */
[----:B------:R-:W-:Y:S01]  /*8550*/  UIADD3 UR24, UR24, 0x8100, URZ ;  /* 0x0000810018187890 */ /* 0x000fe2000fffe03f */
[----:B------:R-:W-:Y:S01]  /*8560*/  SEL R14, RZ, 0x1, P0 ;  /* 0x00000001ff0e7807 */ /* 0x000fe20000000000 */
[----:B------:R-:W-:Y:S01]  /*8570*/  UIADD3 UR8, UR8, 0x22100, URZ ;  /* 0x0002210008087890 */ /* 0x000fe2000fffe03f */
[----:B------:R-:W-:Y:S01]  /*8580*/  SEL R7, R7, RZ, P0 ;  /* 0x000000ff07077207 */ /* 0x000fe20000000000 */
[----:B------:R-:W-:Y:S01]  /*8590*/  UMOV UR25, UR33 ;  /* 0x0000002100197c82 */ /* 0x000fe20008000000 */
[----:B------:R-:W-:Y:S01]  /*85a0*/  UMOV UR28, UR36 ;  /* 0x00000024001c7c82 */ /* 0x000fe20008000000 */
[----:B------:R-:W-:Y:S01]  /*85b0*/  UMOV UR27, UR35 ;  /* 0x00000023001b7c82 */ /* 0x000fe20008000000 */
[----:B------:R-:W-:Y:S01]  /*85c0*/  UMOV UR17, UR33 ;  /* 0x0000002100117c82 */ /* 0x000fe20008000000 */
[----:B------:R-:W-:Y:S01]  /*85d0*/  UMOV UR18, UR34 ;  /* 0x0000002200127c82 */ /* 0x000fe20008000000 */
[----:B------:R-:W-:Y:S01]  /*85e0*/  UMOV UR20, UR36 ;  /* 0x0000002400147c82 */ /* 0x000fe20008000000 */
[----:B------:R0:W-:Y:S01]  /*85f0*/  UTMALDG.3D.MULTICAST [UR32], [UR4], UR30, desc[UR6] ;  /* 0x00000620040073b4 */ /* 0x0001e2000801181e */
[----:B------:R-:W-:Y:S01]  /*8600*/  UMOV UR9, UR33 ;  /* 0x0000002100097c82 */ /* 0x000fe20008000000 */
[----:B------:R-:W-:Y:S01]  /*8610*/  UMOV UR11, UR19 ;  /* 0x00000013000b7c82 */ /* 0x000fe20008000000 */
[----:B------:R-:W-:Y:S01]  /*8620*/  UMOV UR12, UR36 ;  /* 0x00000024000c7c82 */ /* 0x000fe20008000000 */
[----:B------:R-:W-:Y:S01]  /*8630*/  UMOV UR10, UR26 ;  /* 0x0000001a000a7c82 */ /* 0x000fe20008000000 */
[----:B------:R-:W-:Y:S01]  /*8640*/  LOP3.LUT R5, R5, R14, RZ, 0x3c, !PT ;  /* 0x0000000e05057212 */ /* 0x000fe200078e3cff */
[----:B------:R0:W-:Y:S01]  /*8650*/  UTMALDG.3D.MULTICAST [UR24], [UR4], UR30, desc[UR6] ;  /* 0x00000618040073b4 */ /* 0x0001e2000801181e */
[----:B------:R0:W-:Y:S01]  /*8660*/  UTMALDG.3D.MULTICAST [UR16], [UR44], UR37, desc[UR6] ;  /* 0x000006102c0073b4 */ /* 0x0001e20008011825 */
[----:B------:R0:W-:Y:S02]  /*8670*/  UTMALDG.3D.MULTICAST [UR8], [UR44], UR37, desc[UR6] ;  /* 0x000006082c0073b4 */ /* 0x0001e40008011825 */
[----:B0-----:R-:W-:Y:S05]  /*8680*/  @P1 BRA `(.L_x_170) ;  /* 0xfffffffc00081947 */ /* 0x001fea000383ffff */
.L_x_167:
[----:B------:R-:W-:Y:S05]  /*8690*/  BSYNC B1 ;  /* 0x0000000000017941 */ /* 0x000fea0003800000 */
.L_x_166:
[----:B------:R-:W-:Y:S01]  /*86a0*/  LOP3.LUT P1, RZ, R3, 0xff, RZ, 0xc0, !PT ;  /* 0x000000ff03ff7812 */ /* 0x000fe2000782c0ff */
[----:B------:R-:W-:Y:S01]  /*86b0*/  IMAD.IADD R9, R8, 0x1, R9 ;  /* 0x0000000108097824 */ /* 0x000fe200078e0209 */
[----:B------:R-:W-:Y:S01]  /*86c0*/  IADD3 R16, P2, R16, UR38, RZ ;  /* 0x0000002610107c10 */ /* 0x000fe2000ff5e0ff */
[----:B------:R-:W-:Y:S01]  /*86d0*/  ULDC.64 UR4, c[0x0][0x650] ;  /* 0x0001940000047ab9 */ /* 0x000fe20000000a00 */
[----:B------:R-:W-:Y:S01]  /*86e0*/  BSSY B1, `(.L_x_171) ;  /* 0x000006c000017945 */ /* 0x000fe20003800000 */
[----:B------:R-:W-:Y:S01]  /*86f0*/  IMAD.MOV.U32 R19, RZ, RZ, -0x1 ;  /* 0xffffffffff137424 */ /* 0x000fe200078e00ff */
[----:B------:R-:W-:Y:S01]  /*8700*/  SHF.R.U32.HI R3, RZ, 0x1, R9 ;  /* 0x00000001ff037819 */ /* 0x000fe20000011609 */
[----:B------:R-:W-:Y:S01]  /*8710*/  IMAD.MOV.U32 R13, RZ, RZ, -0x1 ;  /* 0xffffffffff0d7424 */ /* 0x000fe200078e00ff */
[----:B------:R-:W-:Y:S01]  /*8720*/  ISETP.GT.U32.AND P0, PT, R9, 0x1, PT ;  /* 0x000000010900780c */ /* 0x000fe20003f04070 */
[----:B------:R-:W-:Y:S01]  /*8730*/  IMAD.MOV.U32 R6, RZ, RZ, -0x1 ;  /* 0xffffffffff067424 */ /* 0x000fe200078e00ff */
[----:B------:R-:W-:-:S02]  /*8740*/  LOP3.LUT R3, R3, 0x1, RZ, 0xc0, !PT ;  /* 0x0000000103037812 */ /* 0x000fc400078ec0ff */
[----:B------:R-:W-:Y:S01]  /*8750*/  ISETP.LT.U32.AND P0, PT, R8, 0x2, P0 ;  /* 0x000000020800780c */ /* 0x000fe20000701070 */
[----:B------:R-:W0:Y:S01]  /*8760*/  @P1 S2R R5, SR_CgaCtaId ;  /* 0x0000000000051919 */ /* 0x000e220000008800 */
[----:B------:R-:W-:Y:S02]  /*8770*/  @P1 MOV R4, 0x400 ;  /* 0x0000040000041802 */ /* 0x000fe40000000f00 */
[----:B------:R-:W-:Y:S02]  /*8780*/  IADD3.X R17, R17, UR41, RZ, P2, !PT ;  /* 0x0000002911117c10 */ /* 0x000fe400097fe4ff */
[----:B------:R-:W-:Y:S02]  /*8790*/  ISETP.GE.U32.AND P2, PT, R16, UR4, PT ;  /* 0x0000000410007c0c */ /* 0x000fe4000bf46070 */
[----:B------:R-:W-:Y:S02]  /*87a0*/  LOP3.LUT R9, R9, 0x1, RZ, 0xc0, !PT ;  /* 0x0000000109097812 */ /* 0x000fe400078ec0ff */
[----:B0-----:R-:W-:-:S04]  /*87b0*/  @P1 LEA R4, R5, R4, 0x18 ;  /* 0x0000000405041211 */ /* 0x001fc800078ec0ff */
[----:B------:R0:W-:Y:S01]  /*87c0*/  @P1 SYNCS.ARRIVE.TRANS64.A1T0 RZ, [R4+URZ+0x38], RZ ;  /* 0x000038ff04ff19a7 */ /* 0x0001e2000810003f */
[----:B------:R-:W-:Y:S02]  /*87d0*/  ISETP.NE.U32.AND P1, PT, R3, 0x1, PT ;  /* 0x000000010300780c */ /* 0x000fe40003f25070 */
[----:B------:R-:W-:Y:S02]  /*87e0*/  SEL R3, RZ, 0x1, !P0 ;  /* 0x00000001ff037807 */ /* 0x000fe40004000000 */
[----:B------:R-:W-:Y:S02]  /*87f0*/  ISETP.GE.U32.AND.EX P0, PT, R17, UR5, PT, P2 ;  /* 0x0000000511007c0c */ /* 0x000fe4000bf06120 */
[----:B------:R-:W-:-:S04]  /*8800*/  ISETP.GT.U32.AND P1, PT, R8, 0x1, !P1 ;  /* 0x000000010800780c */ /* 0x000fc80004f24070 */
[----:B0-----:R-:W-:-:S04]  /*8810*/  SEL R4, RZ, 0x1, !P1 ;  /* 0x00000001ff047807 */ /* 0x001fc80004800000 */
[--C-:B------:R-:W-:Y:S02]  /*8820*/  LOP3.LUT R10, R4, R10, R3.reuse, 0x96, !PT ;  /* 0x0000000a040a7212 */ /* 0x100fe400078e9603 */
[----:B------:R-:W-:Y:S02]  /*8830*/  PRMT R4, RZ, 0x7610, R4 ;  /* 0x00007610ff047816 */ /* 0x000fe40000000004 */
[----:B------:R-:W-:Y:S01]  /*8840*/  PRMT R3, RZ, 0x7610, R3 ;  /* 0x00007610ff037816 */ /* 0x000fe20000000003 */
[----:B------:R-:W-:Y:S06]  /*8850*/  @P0 BRA `(.L_x_172) ;  /* 0x0000000400500947 */ /* 0x000fec0003800000 */
[----:B------:R-:W0:Y:S01]  /*8860*/  S2R R15, SR_CTAID.X ;  /* 0x00000000000f7919 */ /* 0x000e220000002500 */
[----:B------:R-:W-:Y:S01]  /*8870*/  ULDC.64 UR4, c[0x0][0x628] ;  /* 0x00018a0000047ab9 */ /* 0x000fe20000000a00 */
[----:B------:R-:W1:Y:S01]  /*8880*/  LDC R20, c[0x0][0x144] ;  /* 0x00005100ff147b82 */ /* 0x000e620000000800 */
[----:B------:R-:W-:Y:S01]  /*8890*/  ISETP.NE.U32.AND P0, PT, RZ, UR4, PT ;  /* 0x00000004ff007c0c */ /* 0x000fe2000bf05070 */
[----:B------:R-:W2:Y:S01]  /*88a0*/  S2R R13, SR_CTAID.Y ;  /* 0x00000000000d7919 */ /* 0x000ea20000002600 */
[----:B------:R-:W-:Y:S01]  /*88b0*/  ULDC UR6, c[0x0][0x150] ;  /* 0x0000540000067ab9 */ /* 0x000fe20000000800 */
[----:B------:R-:W-:Y:S01]  /*88c0*/  ULDC UR7, c[0x0][0x630] ;  /* 0x00018c0000077ab9 */ /* 0x000fe20000000800 */
[----:B------:R-:W-:Y:S01]  /*88d0*/  ISETP.NE.AND.EX P0, PT, RZ, UR5, PT, P0 ;  /* 0x00000005ff007c0c */ /* 0x000fe2000bf05300 */
[----:B------:R-:W-:Y:S01]  /*88e0*/  IMAD.MOV.U32 R4, RZ, RZ, R16 ;  /* 0x000000ffff047224 */ /* 0x000fe200078e0010 */
[----:B0-----:R-:W-:-:S05]  /*88f0*/  I2FP.F32.U32 R5, R15 ;  /* 0x0000000f00057245 */ /* 0x001fca0000201000 */
[----:B------:R-:W-:Y:S01]  /*8900*/  FMUL R21, R5, UR6 ;  /* 0x0000000605157c20 */ /* 0x000fe20008400000 */
[----:B------:R-:W-:-:S05]  /*8910*/  IMAD.MOV.U32 R5, RZ, RZ, R17 ;  /* 0x000000ffff057224 */ /* 0x000fca00078e0011 */
[----:B--2---:R-:W-:Y:S05]  /*8920*/  @!P0 BRA `(.L_x_173) ;  /* 0x0000000000288947 */ /* 0x004fea0003800000 */
[----:B------:R-:W-:Y:S02]  /*8930*/  ULDC UR6, c[0x0][0x634] ;  /* 0x00018d0000067ab9 */ /* 0x000fe40000000800 */
[----:B------:R-:W-:-:S05]  /*8940*/  IADD3 R5, P0, R16, UR6, RZ ;  /* 0x0000000610057c10 */ /* 0x000fca000ff1e0ff */
[----:B------:R-:W-:-:S04]  /*8950*/  IMAD.X R19, RZ, RZ, R17, P0 ;  /* 0x000000ffff137224 */ /* 0x000fc800000e0611 */
[----:B------:R-:W-:-:S04]  /*8960*/  IMAD.WIDE.U32 R6, R19, UR4, RZ ;  /* 0x0000000413067c25 */ /* 0x000fc8000f8e00ff */
[----:B------:R-:W-:-:S04]  /*8970*/  IMAD.WIDE.U32 R6, P0, R5, UR5, R6 ;  /* 0x0000000505067c25 */ /* 0x000fc8000f800006 */
[----:B------:R-:W-:-:S04]  /*8980*/  IMAD.WIDE.U32 R4, R5, UR4, RZ ;  /* 0x0000000405047c25 */ /* 0x000fc8000f8e00ff */
[----:B------:R-:W-:Y:S01]  /*8990*/  IMAD.MOV.U32 R4, RZ, RZ, R7 ;  /* 0x000000ffff047224 */ /* 0x000fe200078e0007 */
[----:B------:R-:W-:Y:S01]  /*89a0*/  IADD3 RZ, P1, R5, R6, RZ ;  /* 0x0000000605ff7210 */ /* 0x000fe20007f3e0ff */
[----:B------:R-:W-:-:S04]  /*89b0*/  IMAD.X R5, RZ, RZ, RZ, P0 ;  /* 0x000000ffff057224 */ /* 0x000fc800000e06ff */
[----:B------:R-:W-:-:S08]  /*89c0*/  IMAD.WIDE.U32.X R4, R19, UR5, R4, P1 ;  /* 0x0000000513047c25 */ /* 0x000fd000088e0404 */
.L_x_173:
[--C-:B------:R-:W-:Y:S01]  /*89d0*/  SHF.R.U64 R14, R4, UR7, R5.reuse ;  /* 0x00000007040e7c19 */ /* 0x100fe20008001205 */
[----:B------:R-:W0:Y:S01]  /*89e0*/  F2I.U32.TRUNC.NTZ R21, R21 ;  /* 0x0000001500157305 */ /* 0x000e22000020f000 */
[----:B------:R-:W-:Y:S01]  /*89f0*/  SHF.R.U32.HI R4, RZ, UR7, R5 ;  /* 0x00000007ff047c19 */ /* 0x000fe20008011605 */
[----:B------:R-:W-:Y:S01]  /*8a00*/  ULDC.64 UR4, c[0x0][0x620] ;  /* 0x0001880000047ab9 */ /* 0x000fe20000000a00 */
[----:B------:R-:W-:Y:S01]  /*8a10*/  IADD3 R7, P0, RZ, -R14, RZ ;  /* 0x8000000eff077210 */ /* 0x000fe20007f1e0ff */
[----:B------:R-:W-:Y:S01]  /*8a20*/  ULDC.64 UR6, c[0x0][0x640] ;  /* 0x0001900000067ab9 */ /* 0x000fe20000000a00 */
[----:B------:R-:W2:Y:S03]  /*8a30*/  LDC R22, c[0x0][0x148] ;  /* 0x00005200ff167b82 */ /* 0x000ea60000000800 */
[----:B------:R-:W-:Y:S01]  /*8a40*/  IMAD.X R4, RZ, RZ, ~R4, P0 ;  /* 0x000000ffff047224 */ /* 0x000fe200000e0e04 */
[----:B------:R-:W-:-:S03]  /*8a50*/  ISETP.NE.U32.AND P0, PT, RZ, UR6, PT ;  /* 0x00000006ff007c0c */ /* 0x000fc6000bf05070 */
[----:B------:R-:W-:Y:S01]  /*8a60*/  IMAD R6, R4, UR4, RZ ;  /* 0x0000000404067c24 */ /* 0x000fe2000f8e02ff */
[----:B------:R-:W-:Y:S01]  /*8a70*/  ISETP.NE.AND.EX P0, PT, RZ, UR7, PT, P0 ;  /* 0x00000007ff007c0c */ /* 0x000fe2000bf05300 */
[----:B------:R-:W-:Y:S01]  /*8a80*/  IMAD.WIDE.U32 R4, R7, UR4, R16 ;  /* 0x0000000407047c25 */ /* 0x000fe2000f8e0010 */
[----:B------:R-:W-:-:S03]  /*8a90*/  ULDC UR4, c[0x0][0x618] ;  /* 0x0001860000047ab9 */ /* 0x000fc60000000800 */
[----:B------:R-:W-:Y:S01]  /*8aa0*/  IMAD R7, R7, UR5, R6 ;  /* 0x0000000507077c24 */ /* 0x000fe2000f8e0206 */
[----:B------:R-:W-:Y:S01]  /*8ab0*/  ULDC UR5, c[0x0][0x154] ;  /* 0x0000550000057ab9 */ /* 0x000fe20000000800 */
[----:B0-----:R-:W-:Y:S02]  /*8ac0*/  IMAD.MOV R6, RZ, RZ, -R21 ;  /* 0x000000ffff067224 */ /* 0x001fe400078e0a15 */
[----:B------:R-:W-:Y:S02]  /*8ad0*/  IMAD.IADD R5, R5, 0x1, R7 ;  /* 0x0000000105057824 */ /* 0x000fe400078e0207 */
[----:B-1----:R-:W-:Y:S01]  /*8ae0*/  IMAD R15, R20, R6, R15 ;  /* 0x00000006140f7224 */ /* 0x002fe200078e020f */
[----:B------:R-:W-:Y:S02]  /*8af0*/  I2FP.F32.U32 R6, R13 ;  /* 0x0000000d00067245 */ /* 0x000fe40000201000 */
[--C-:B------:R-:W-:Y:S02]  /*8b00*/  SHF.R.U64 R19, R4, UR4, R5.reuse ;  /* 0x0000000404137c19 */ /* 0x100fe40008001205 */
[----:B------:R-:W-:Y:S01]  /*8b10*/  SHF.R.U32.HI R4, RZ, UR4, R5 ;  /* 0x00000004ff047c19 */ /* 0x000fe20008011605 */
[----:B------:R-:W-:Y:S01]  /*8b20*/  FMUL R6, R6, UR5 ;  /* 0x0000000506067c20 */ /* 0x000fe20008400000 */
[----:B------:R-:W-:-:S02]  /*8b30*/  ULDC UR4, c[0x0][0x608] ;  /* 0x0001820000047ab9 */ /* 0x000fc40000000800 */
[--C-:B------:R-:W-:Y:S01]  /*8b40*/  SHF.R.U64 R21, R19, UR4, R4.reuse ;  /* 0x0000000413157c19 */ /* 0x100fe20008001204 */
[----:B------:R0:W1:Y:S01]  /*8b50*/  F2I.U32.TRUNC.NTZ R24, R6 ;  /* 0x0000000600187305 */ /* 0x000062000020f000 */
[----:B------:R-:W-:Y:S01]  /*8b60*/  SHF.R.U32.HI R4, RZ, UR4, R4 ;  /* 0x00000004ff047c19 */ /* 0x000fe20008011604 */
[----:B------:R-:W-:-:S03]  /*8b70*/  ULDC UR4, c[0x0][0x658] ;  /* 0x0001960000047ab9 */ /* 0x000fc60000000800 */
[--C-:B------:R-:W-:Y:S02]  /*8b80*/  SHF.R.U64 R20, R21, UR4, R4.reuse ;  /* 0x0000000415147c19 */ /* 0x100fe40008001204 */
[----:B------:R-:W-:-:S03]  /*8b90*/  SHF.R.U32.HI R23, RZ, UR4, R4 ;  /* 0x00000004ff177c19 */ /* 0x000fc60008011604 */
[----:B------:R-:W-:Y:S02]  /*8ba0*/  IMAD.MOV.U32 R4, RZ, RZ, R20 ;  /* 0x000000ffff047224 */ /* 0x000fe400078e0014 */
[----:B------:R-:W-:Y:S01]  /*8bb0*/  IMAD.MOV.U32 R5, RZ, RZ, R23 ;  /* 0x000000ffff057224 */ /* 0x000fe200078e0017 */
[----:B0-----:R-:W-:Y:S06]  /*8bc0*/  @!P0 BRA `(.L_x_174) ;  /* 0x0000000000288947 */ /* 0x001fec0003800000 */
        /* <DEDUP_REMOVED lines=10> */
.L_x_174:
[----:B------:R-:W-:Y:S01]  /*8c70*/  ISETP.NE.AND P0, PT, R2, 0x1, PT ;  /* 0x000000010200780c */ /* 0x000fe20003f05270 */
[----:B------:R-:W-:Y:S01]  /*8c80*/  ULDC UR4, c[0x0][0x648] ;  /* 0x0001920000047ab9 */ /* 0x000fe20000000800 */
[----:B------:R-:W-:Y:S01]  /*8c90*/  LOP3.LUT R21, R21, UR22, RZ, 0xc0, !PT ;  /* 0x0000001615157c12 */ /* 0x000fe2000f8ec0ff */
[----:B-1----:R-:W-:Y:S01]  /*8ca0*/  IMAD.MOV R24, RZ, RZ, -R24 ;  /* 0x000000ffff187224 */ /* 0x002fe200078e0a18 */
[----:B------:R-:W-:Y:S01]  /*8cb0*/  SHF.R.U64 R4, R4, UR4, R5 ;  /* 0x0000000404047c19 */ /* 0x000fe20008001205 */
[----:B------:R-:W-:Y:S01]  /*8cc0*/  ULDC UR4, c[0x0][0x638] ;  /* 0x00018e0000047ab9 */ /* 0x000fe20000000800 */
[----:B------:R-:W-:Y:S01]  /*8cd0*/  LOP3.LUT R19, R19, UR13, RZ, 0xc0, !PT ;  /* 0x0000000d13137c12 */ /* 0x000fe2000f8ec0ff */
[----:B------:R-:W-:Y:S01]  /*8ce0*/  ULDC UR5, c[0x0][0x610] ;  /* 0x0001840000057ab9 */ /* 0x000fe20000000800 */
[----:B------:R-:W-:Y:S02]  /*8cf0*/  IMAD.MOV.U32 R6, RZ, RZ, R14 ;  /* 0x000000ffff067224 */ /* 0x000fe400078e000e */
[----:B------:R-:W-:-:S02]  /*8d00*/  IMAD.MOV R5, RZ, RZ, -R4 ;  /* 0x000000ffff057224 */ /* 0x000fc400078e0a04 */
[----:B------:R-:W-:Y:S02]  /*8d10*/  IMAD R4, R4, UR14, R21 ;  /* 0x0000000e04047c24 */ /* 0x000fe4000f8e0215 */
[----:B--2---:R-:W-:Y:S02]  /*8d20*/  @P0 IMAD R15, R22, R24, R13 ;  /* 0x00000018160f0224 */ /* 0x004fe400078e020d */
[----:B------:R-:W-:Y:S01]  /*8d30*/  IMAD R20, R5, UR4, R20 ;  /* 0x0000000405147c24 */ /* 0x000fe2000f8e0214 */
[----:B------:R-:W-:Y:S01]  /*8d40*/  ULDC UR4, c[0x0][0x600] ;  /* 0x0001800000047ab9 */ /* 0x000fe20000000800 */
[----:B------:R-:W-:Y:S02]  /*8d50*/  IMAD R15, R4, UR5, R15 ;  /* 0x00000005040f7c24 */ /* 0x000fe4000f8e020f */
[----:B------:R-:W-:Y:S02]  /*8d60*/  IMAD R20, R20, UR4, R19 ;  /* 0x0000000414147c24 */ /* 0x000fe4000f8e0213 */
[----:B------:R-:W-:-:S03]  /*8d70*/  IMAD.MOV.U32 R4, RZ, RZ, 0x1 ;  /* 0x00000001ff047424 */ /* 0x000fc600078e00ff */
[----:B------:R-:W-:Y:S02]  /*8d80*/  SEL R13, R20, R15, !P0 ;  /* 0x0000000f140d7207 */ /* 0x000fe40004000000 */
[----:B------:R-:W-:-:S07]  /*8d90*/  SEL R19, R15, R20, !P0 ;  /* 0x000000140f137207 */ /* 0x000fce0004000000 */
.L_x_172:
[----:B------:R-:W-:Y:S05]  /*8da0*/  BSYNC B1 ;  /* 0x0000000000017941 */ /* 0x000fea0003800000 */
.L_x_171:
[----:B------:R-:W-:-:S13]  /*8db0*/  LOP3.LUT P0, RZ, R4, 0xff, RZ, 0xc0, !PT ;  /* 0x000000ff04ff7812 */ /* 0x000fda000780c0ff */
[----:B------:R-:W-:Y:S05]  /*8dc0*/  @P0 BRA `(.L_x_175) ;  /* 0xfffffff400000947 */ /* 0x000fea000383ffff */
[----:B------:R-:W-:Y:S05]  /*8dd0*/  BSYNC B0 ;  /* 0x0000000000007941 */ /* 0x000fea0003800000 */
.L_x_164:
[----:B------:R-:W-:-:S03]  /*8de0*/  UMOV UR4, 0xffffffff ;  /* 0xffffffff00047882 */ /* 0x000fc60000000000 */
[----:B------:R-:W-:Y:S05]  /*8df0*/  BRA.DIV UR4, `(.L_x_176) ;  /* 0x0000000204cc7947 */ /* 0x000fea000b800000 */
[----:B------:R-:W-:-:S13]  /*8e00*/  ELECT P6, URZ, PT ;  /* 0x00000000003f782f */ /* 0x000fda00038c0000 */
.L_x_188:
[----:B------:R-:W-:Y:S04]  /*8e10*/  BSSY B0, `(.L_x_177) ;  /* 0x0000019000007945 */ /* 0x000fe80003800000 */
[----:B------:R-:W-:Y:S05]  /*8e20*/  @!P6 BRA `(.L_x_178) ;  /* 0x00000000005ce947 */ /* 0x000fea0003800000 */
[----:B------:R-:W-:-:S04]  /*8e30*/  LOP3.LUT R18, R18, 0x2, RZ, 0xfc, !PT ;  /* 0x0000000212127812 */ /* 0x000fc800078efcff */
[----:B------:R-:W-:-:S13]  /*8e40*/  ISETP.NE.AND P0, PT, R18, 0x3, PT ;  /* 0x000000031200780c */ /* 0x000fda0003f05270 */
[----:B------:R-:W-:Y:S05]  /*8e50*/  @!P0 BRA `(.L_x_179) ;  /* 0x0000000000048947 */ /* 0x000fea0003800000 */
[----:B------:R-:W-:Y:S01]  /*8e60*/  BPT.TRAP 0x1 ;  /* 0x000000040000795c */ /* 0x000fe20000300000 */
.L_x_179:
[----:B------:R-:W0:Y:S01]  /*8e70*/  S2R R3, SR_CgaCtaId ;  /* 0x0000000000037919 */ /* 0x000e220000008800 */
[----:B------:R-:W-:Y:S02]  /*8e80*/  MOV R0, 0x400 ;  /* 0x0000040000007802 */ /* 0x000fe40000000f00 */
[----:B------:R-:W-:Y:S02]  /*8e90*/  SHF.L.U32 R2, R10, 0x1f, RZ ;  /* 0x0000001f0a027819 */ /* 0x000fe400000006ff */
[----:B0-----:R-:W-:-:S05]  /*8ea0*/  LEA R0, R3, R0, 0x18 ;  /* 0x0000000003007211 */ /* 0x001fca00078ec0ff */
[----:B------:R-:W-:-:S04]  /*8eb0*/  VIADD R0, R0, 0x10 ;  /* 0x0000001000007836 */ /* 0x000fc80000000000 */
[C---:B------:R-:W-:Y:S02]  /*8ec0*/  IMAD R5, R9.reuse, 0x8, R0 ;  /* 0x0000000809057824 */ /* 0x040fe400078e0200 */
[----:B------:R-:W-:Y:S02]  /*8ed0*/  VIADD R9, R9, 0x1 ;  /* 0x0000000109097836 */ /* 0x000fe40000000000 */
[----:B------:R-:W0:Y:S03]  /*8ee0*/  SYNCS.PHASECHK.TRANS64.TRYWAIT P0, [R5+URZ], R2 ;  /* 0x00000002050075a7 */ /* 0x000e26000800017f */
[----:B------:R-:W-:-:S04]  /*8ef0*/  ISETP.NE.AND P1, PT, R9, 0x2, PT ;  /* 0x000000020900780c */ /* 0x000fc80003f25270 */
[----:B------:R-:W-:Y:S02]  /*8f00*/  SEL R3, RZ, 0x1, P1 ;  /* 0x00000001ff037807 */ /* 0x000fe40000800000 */
[----:B------:R-:W-:Y:S02]  /*8f10*/  SEL R9, R9, RZ, P1 ;  /* 0x000000ff09097207 */ /* 0x000fe40000800000 */
[----:B------:R-:W-:Y:S01]  /*8f20*/  LOP3.LUT R3, R10, R3, RZ, 0x3c, !PT ;  /* 0x000000030a037212 */ /* 0x000fe200078e3cff */
[----:B0-----:R-:W-:Y:S06]  /*8f30*/  @!P0 BRA `(.L_x_180) ;  /* 0x00000000009c8947 */ /* 0x001fec0003800000 */
.L_x_189:
[----:B------:R-:W-:Y:S01]  /*8f40*/  IMAD R9, R9, 0x8, R0 ;  /* 0x0000000809097824 */ /* 0x000fe200078e0200 */
[----:B------:R-:W-:-:S07]  /*8f50*/  SHF.L.U32 R0, R3, 0x1f, RZ ;  /* 0x0000001f03007819 */ /* 0x000fce00000006ff */
.L_x_181:
[----:B-1----:R1:W2:Y:S02]  /*8f60*/  SYNCS.PHASECHK.TRANS64.TRYWAIT P0, [R9+URZ], R0 ;  /* 0x00000000090075a7 */ /* 0x0022a4000800017f */
[----:B--2---:R-:W-:Y:S05]  /*8f70*/  @!P0 NANOSLEEP.SYNCS 0x989680 ;  /* 0x009896800000895d */ /* 0x004fea0003900000 */
[----:B------:R-:W2:Y:S02]  /*8f80*/  @!P0 SYNCS.PHASECHK.TRANS64 P0, [R9+URZ], R0 ;  /* 0x00000000090085a7 */ /* 0x000ea4000800007f */
[----:B--2---:R-:W-:Y:S05]  /*8f90*/  @!P0 BRA `(.L_x_181) ;  /* 0xfffffffc00f08947 */ /* 0x004fea000383ffff */
.L_x_178:
[----:B------:R-:W-:Y:S05]  /*8fa0*/  BSYNC B0 ;  /* 0x0000000000007941 */ /* 0x000fea0003800000 */
.L_x_177:
[----:B------:R-:W-:Y:S05]  /*8fb0*/  EXIT ;  /* 0x000000000000794d */ /* 0x000fea0003800000 */
.L_x_21:
[----:B-1----:R1:W2:Y:S02]  /*8fc0*/  SYNCS.PHASECHK.TRANS64.TRYWAIT P1, [R3+URZ], R0 ;  /* 0x00000000030075a7 */ /* 0x0022a4000802017f */
[----:B--2---:R-:W-:Y:S05]  /*8fd0*/  @!P1 NANOSLEEP.SYNCS 0x989680 ;  /* 0x009896800000995d */ /* 0x004fea0003900000 */
[----:B------:R-:W2:Y:S02]  /*8fe0*/  @!P1 SYNCS.PHASECHK.TRANS64 P1, [R3+URZ], R0 ;  /* 0x00000000030095a7 */ /* 0x000ea4000802007f */
[----:B--2---:R-:W-:Y:S05]  /*8ff0*/  @!P1 BRA `(.L_x_21) ;  /* 0xfffffffc00f09947 */ /* 0x004fea000383ffff */
[----:B------:R-:W-:Y:S05]  /*9000*/  BRA `(.L_x_20) ;  /* 0xffffff8400e87947 */ /* 0x000fea000383ffff */
.L_x_26:
[----:B-1----:R1:W2:Y:S02]  /*9010*/  SYNCS.PHASECHK.TRANS64.TRYWAIT P1, [R5+URZ], R4 ;  /* 0x00000004050075a7 */ /* 0x0022a4000802017f */
[----:B--2---:R-:W-:Y:S05]  /*9020*/  @!P1 NANOSLEEP.SYNCS 0x989680 ;  /* 0x009896800000995d */ /* 0x004fea0003900000 */
[----:B------:R-:W2:Y:S02]  /*9030*/  @!P1 SYNCS.PHASECHK.TRANS64 P1, [R5+URZ], R4 ;  /* 0x00000004050095a7 */ /* 0x000ea4000802007f */
[----:B--2---:R-:W-:Y:S05]  /*9040*/  @!P1 BRA `(.L_x_26) ;  /* 0xfffffffc00f09947 */ /* 0x004fea000383ffff */
[----:B------:R-:W-:Y:S05]  /*9050*/  BRA `(.L_x_25) ;  /* 0xffffff8c00f87947 */ /* 0x000fea000383ffff */
.L_x_165:
[----:B------:R-:W-:Y:S01]  /*9060*/  BSSY B1, `(.L_x_182) ;  /* 0x0000006000017945 */ /* 0x000fe20003800000 */
[----:B------:R-:W-:-:S07]  /*9070*/  IMAD.MOV.U32 R15, RZ, RZ, -0x1 ;  /* 0xffffffffff0f7424 */ /* 0x000fce00078e00ff */
[----:B------:R-:W-:Y:S05]  /*9080*/  WARPSYNC.COLLECTIVE R15, `(.L_x_183) ;  /* 0x000000000f0c7348 */ /* 0x000fea0003c00000 */
[----:B------:R-:W-:Y:S02]  /*9090*/  ELECT P6, UR62, PT ;  /* 0x00000000003e782f */ /* 0x000fe400038c0000 */
[----:B------:R-:W-:Y:S01]  /*90a0*/  MOV R14, UR62 ;  /* 0x0000003e000e7c02 */ /* 0x000fe20008000f00 */
[----:B------:R-:W-:Y:S10]  /*90b0*/  ENDCOLLECTIVE ;  /* 0x000000000000791b */ /* 0x000ff40003800000 */
.L_x_183:
[----:B------:R-:W-:Y:S05]  /*90c0*/  BSYNC B1 ;  /* 0x0000000000017941 */ /* 0x000fea0003800000 */
.L_x_182:
[----:B------:R-:W-:Y:S05]  /*90d0*/  BRA `(.L_x_184) ;  /* 0xfffffff000487947 */ /* 0x000fea000383ffff */
.L_x_168:
[----:B-1----:R1:W2:Y:S02]  /*90e0*/  SYNCS.PHASECHK.TRANS64.TRYWAIT P0, [R20+URZ+0x10], R13 ;  /* 0x0000100d140075a7 */ /* 0x0022a4000800017f */
[----:B--2---:R-:W-:Y:S05]  /*90f0*/  @!P0 NANOSLEEP.SYNCS 0x989680 ;  /* 0x009896800000895d */ /* 0x004fea0003900000 */
[----:B------:R-:W2:Y:S02]  /*9100*/  @!P0 SYNCS.PHASECHK.TRANS64 P0, [R20+URZ+0x10], R13 ;  /* 0x0000100d140085a7 */ /* 0x000ea4000800007f */
[----:B--2---:R-:W-:Y:S05]  /*9110*/  @!P0 BRA `(.L_x_168) ;  /* 0xfffffffc00f08947 */ /* 0x004fea000383ffff */
[----:B------:R-:W-:Y:S05]  /*9120*/  BRA `(.L_x_185) ;  /* 0xfffffff000847947 */ /* 0x000fea000383ffff */
.L_x_176:
[----:B------:R-:W-:Y:S01]  /*9130*/  BSSY B0, `(.L_x_186) ;  /* 0x0000006000007945 */ /* 0x000fe20003800000 */
[----:B------:R-:W-:-:S07]  /*9140*/  IMAD.MOV.U32 R15, RZ, RZ, -0x1 ;  /* 0xffffffffff0f7424 */ /* 0x000fce00078e00ff */
[----:B------:R-:W-:Y:S05]  /*9150*/  WARPSYNC.COLLECTIVE R15, `(.L_x_187) ;  /* 0x000000000f0c7348 */ /* 0x000fea0003c00000 */
[----:B------:R-:W-:Y:S02]  /*9160*/  ELECT P6, UR62, PT ;  /* 0x00000000003e782f */ /* 0x000fe400038c0000 */
[----:B------:R-:W-:Y:S01]  /*9170*/  MOV R14, UR62 ;  /* 0x0000003e000e7c02 */ /* 0x000fe20008000f00 */
[----:B------:R-:W-:Y:S10]  /*9180*/  ENDCOLLECTIVE ;  /* 0x000000000000791b */ /* 0x000ff40003800000 */
.L_x_187:
[----:B------:R-:W-:Y:S05]  /*9190*/  BSYNC B0 ;  /* 0x0000000000007941 */ /* 0x000fea0003800000 */
.L_x_186:
[----:B------:R-:W-:Y:S05]  /*91a0*/  BRA `(.L_x_188) ;  /* 0xfffffffc00187947 */ /* 0x000fea000383ffff */
.L_x_180:
[----:B0-----:R0:W1:Y:S02]  /*91b0*/  SYNCS.PHASECHK.TRANS64.TRYWAIT P0, [R5+URZ], R2 ;  /* 0x00000002050075a7 */ /* 0x001064000800017f */
[----:B-1----:R-:W-:Y:S05]  /*91c0*/  @!P0 NANOSLEEP.SYNCS 0x989680 ;  /* 0x009896800000895d */ /* 0x002fea0003900000 */
[----:B------:R-:W1:Y:S02]  /*91d0*/  @!P0 SYNCS.PHASECHK.TRANS64 P0, [R5+URZ], R2 ;  /* 0x00000002050085a7 */ /* 0x000e64000800007f */
[----:B-1----:R-:W-:Y:S05]  /*91e0*/  @!P0 BRA `(.L_x_180) ;  /* 0xfffffffc00f08947 */ /* 0x002fea000383ffff */
[----:B------:R-:W-:Y:S05]  /*91f0*/  BRA `(.L_x_189) ;  /* 0xfffffffc00507947 */ /* 0x000fea000383ffff */
.L_x_190:
[----:B------:R-:W-:-:S00]  /*9200*/  BRA `(.L_x_190) ;  /* 0xfffffffc00fc7947 */ /* 0x000fc0000383ffff */
[----:B------:R-:W-:-:S00]  /*9210*/  NOP ;  /* 0x0000000000007918 */ /* 0x000fc00000000000 */
        /* <DEDUP_REMOVED lines=14> */
.L_x_191:


//--------------------- .nv.global.init           --------------------------
	.section	.nv.global.init,"aw",@progbits
.nv.global.init:
	.type		$str$22,@object
	.size		$str$22,($str$23 - $str$22)
$str$22:
        /*0000*/ 	.byte	0x6b, 0x5f, 0x74, 0x69, 0x6c, 0x65, 0x5f, 0x63, 0x6f, 0x75, 0x6e, 0x74, 0x20, 0x3e, 0x3d, 0x20
        /*0010*/ 	.byte	0x31, 0x00
	.type		$str$23,@object
	.size		$str$23,(__unnamed_1 - $str$23)
$str$23:
        /*0012*/ 	.byte	0x2f, 0x74, 0x6d, 0x70, 0x2f, 0x63, 0x75, 0x74, 0x6c, 0x61, 0x73, 0x73, 0x5f, 0x73, 0x77, 0x65
        /*0022*/ 	.byte	0x65, 0x70, 0x5f, 0x73, 0x72, 0x63, 0x2f, 0x69, 0x6e, 0x63, 0x6c, 0x75, 0x64, 0x65, 0x2f, 0x63
        /*0032*/ 	.byte	0x75, 0x74, 0x6c, 0x61, 0x73, 0x73, 0x2f, 0x67, 0x65, 0x6d, 0x6d, 0x2f, 0x63, 0x6f, 0x6c, 0x6c
        /*0042*/ 	.byte	0x65, 0x63, 0x74, 0x69, 0x76, 0x65, 0x2f, 0x73, 0x6d, 0x39, 0x30, 0x5f, 0x6d, 0x6d, 0x61, 0x5f
        /*0052*/ 	.byte	0x74, 0x6d, 0x61, 0x5f, 0x67, 0x6d, 0x6d, 0x61, 0x5f, 0x73, 0x73, 0x5f, 0x77, 0x61, 0x72, 0x70
        /*0062*/ 	.byte	0x73, 0x70, 0x65, 0x63, 0x69, 0x61, 0x6c, 0x69, 0x7a, 0x65, 0x64, 0x2e, 0x68, 0x70, 0x70, 0x00
	.type		__unnamed_1,@object
	.size		__unnamed_1,(.L_0 - __unnamed_1)
__unnamed_1:
        /*0072*/ 	.byte	0x76, 0x6f, 0x69, 0x64, 0x20, 0x63, 0x75, 0x74, 0x6c, 0x61, 0x73, 0x73, 0x3a, 0x3a, 0x67, 0x65
        /* <DEDUP_REMOVED lines=178> */
        /*0ba2*/ 	.byte	0x00
.L_0:


//--------------------- .nv.shared._ZN7cutlass13device_kernelINS_4gemm6kernel13GemmUniversalIN4cute5tupleIJiiiiEEENS1_10collective13CollectiveMmaINS1_34MainloopSm90TmaGmmaWarpSpecializedILi2ENS5_IJNS4_1CILi2EEESB_NSA_ILi1EEEEEENS1_35KernelTmaWarpSpecializedCooperativeEEENS5_IJNSA_ILi256EEENSA_ILi64EEESH_EEENS_10tfloat32_tENS5_IJlSC_lEEESJ_SK_NS4_8TiledMMAINS4_8MMA_AtomIJNS4_4SM904GMMA29MMA_64x64x8_F32TF32TF32_SS_TNILNSO_7ScaleInE1ELSQ_1EEEEEENS4_6LayoutINS5_IJSB_SC_SC_EEENS5_IJSC_NSA_ILi0EEESV_EEEEENS5_IJNS4_10UnderscoreESY_SY_EEEEENS4_23SM90_TMA_LOAD_MULTICASTENS4_14ComposedLayoutINS4_7SwizzleILi3ELi4ELi3EEENS4_18smem_ptr_flag_bitsILi32EEENST_INS5_IJNSA_ILi8EEENSA_ILi32EEEEEENS5_IJS18_SC_EEEEEEEvNS4_8identityES11_S1C_vS1D_EENS_8epilogue10collective6detail29Sm90TmaWarpSpecializedAdapterINS1G_15DefaultEpilogueISJ_SK_SK_NS1F_6thread17LinearCombinationISJ_Li1EffLNS1K_9ScaleType4KindE0ELNS_15FloatRoundStyleE2ESJ_EENS1_15EpilogueDefaultEEEEEvvEEEEvNT_6ParamsE --------------------------
	.section	.nv.shared._ZN7cutlass13device_kernelINS_4gemm6kernel13GemmUniversalIN4cute5tupleIJiiiiEEENS1_10collective13CollectiveMmaINS1_34MainloopSm90TmaGmmaWarpSpecializedILi2ENS5_IJNS4_1CILi2EEESB_NSA_ILi1EEEEEENS1_35KernelTmaWarpSpecializedCooperativeEEENS5_IJNSA_ILi256EEENSA_ILi64EEESH_EEENS_10tfloat32_tENS5_IJlSC_lEEESJ_SK_NS4_8TiledMMAINS4_8MMA_AtomIJNS4_4SM904GMMA29MMA_64x64x8_F32TF32TF32_SS_TNILNSO_7ScaleInE1ELSQ_1EEEEEENS4_6LayoutINS5_IJSB_SC_SC_EEENS5_IJSC_NSA_ILi0EEESV_EEEEENS5_IJNS4_10UnderscoreESY_SY_EEEEENS4_23SM90_TMA_LOAD_MULTICASTENS4_14ComposedLayoutINS4_7SwizzleILi3ELi4ELi3EEENS4_18smem_ptr_flag_bitsILi32EEENST_INS5_IJNSA_ILi8EEENSA_ILi32EEEEEENS5_IJS18_SC_EEEEEEEvNS4_8identityES11_S1C_vS1D_EENS_8epilogue10collective6detail29Sm90TmaWarpSpecializedAdapterINS1G_15DefaultEpilogueISJ_SK_SK_NS1F_6thread17LinearCombinationISJ_Li1EffLNS1K_9ScaleType4KindE0ELNS_15FloatRoundStyleE2ESJ_EENS1_15EpilogueDefaultEEEEEvvEEEEvNT_6ParamsE,"aw",@nobits
	.sectionflags	@""
	.align	16
	.zero		1024


//--------------------- .nv.shared.reserved.0     --------------------------
	.section	.nv.shared.reserved.0,"aw",@nobits
	.weak		__nv_reservedSMEM_offset_0_alias
	.size		__nv_reservedSMEM_offset_0_alias, 0, 0
	.other		__nv_reservedSMEM_offset_0_alias,@"STO_CUDA_RESERVED_SHARED STV_DEFAULT"
__nv_reservedSMEM_offset_0_alias:
	.zero		0


//--------------------- .nv.global                --------------------------
	.section	.nv.global,"aw",@nobits
.nv.global:
	.type		_ZN40_INTERNAL_89fa29f8_4_k_cu_c18f1423_262174cute1_E,@object
	.size		_ZN40_INTERNAL_89fa29f8_4_k_cu_c18f1423_262174cute1_E,(_ZN40_INTERNAL_89fa29f8_4_k_cu_c18f1423_262174cuda3std3__45__cpo6cbeginE - _ZN40_INTERNAL_89fa29f8_4_k_cu_c18f1423_262174cute1_E)
_ZN40_INTERNAL_89fa29f8_4_k_cu_c18f1423_262174cute1_E:
	.zero		1
	.type		_ZN40_INTERNAL_89fa29f8_4_k_cu_c18f1423_262174cuda3std3__45__cpo6cbeginE,@object
	.size		_ZN40_INTERNAL_89fa29f8_4_k_cu_c18f1423_262174cuda3std3__45__cpo6cbeginE,(_ZN40_INTERNAL_89fa29f8_4_k_cu_c18f1423_262174cuda3std3__48in_placeE - _ZN40_INTERNAL_89fa29f8_4_k_cu_c18f1423_262174cuda3std3__45__cpo6cbeginE)
_ZN40_INTERNAL_89fa29f8_4_k_cu_c18f1423_262174cuda3std3__45__cpo6cbeginE:
	.zero		1
	.type		_ZN40_INTERNAL_89fa29f8_4_k_cu_c18f1423_262174cuda3std3__48in_placeE,@object
	.size		_ZN40_INTERNAL_89fa29f8_4_k_cu_c18f1423_262174cuda3std3__48in_placeE,(_ZN40_INTERNAL_89fa29f8_4_k_cu_c18f1423_262174cuda3std6ranges3__45__cpo9iter_moveE - _ZN40_INTERNAL_89fa29f8_4_k_cu_c18f1423_262174cuda3std3__48in_placeE)
_ZN40_INTERNAL_89fa29f8_4_k_cu_c18f1423_262174cuda3std3__48in_placeE:
	.zero		1
	.type		_ZN40_INTERNAL_89fa29f8_4_k_cu_c18f1423_262174cuda3std6ranges3__45__cpo9iter_moveE,@object
	.size		_ZN40_INTERNAL_89fa29f8_4_k_cu_c18f1423_262174cuda3std6ranges3__45__cpo9iter_moveE,(_ZN40_INTERNAL_89fa29f8_4_k_cu_c18f1423_262174cuda3std3__45__cpo5beginE - _ZN40_INTERNAL_89fa29f8_4_k_cu_c18f1423_262174cuda3std6ranges3__45__cpo9iter_moveE)
_ZN40_INTERNAL_89fa29f8_4_k_cu_c18f1423_262174cuda3std6ranges3__45__cpo9iter_moveE:
	.zero		1
	.type		_ZN40_INTERNAL_89fa29f8_4_k_cu_c18f1423_262174cuda3std3__45__cpo5beginE,@object
	.size		_ZN40_INTERNAL_89fa29f8_4_k_cu_c18f1423_262174cuda3std3__45__cpo5beginE,(_ZN40_INTERNAL_89fa29f8_4_k_cu_c18f1423_262174cuda3std3__442_GLOBAL__N__89fa29f8_4_k_cu_c18f1423_262176ignoreE - _ZN40_INTERNAL_89fa29f8_4_k_cu_c18f1423_262174cuda3std3__45__cpo5beginE)
_ZN40_INTERNAL_89fa29f8_4_k_cu_c18f1423_262174cuda3std3__45__cpo5beginE:
	.zero		1
	.type		_ZN40_INTERNAL_89fa29f8_4_k_cu_c18f1423_262174cuda3std3__442_GLOBAL__N__89fa29f8_4_k_cu_c18f1423_262176ignoreE,@object
	.size		_ZN40_INTERNAL_89fa29f8_4_k_cu_c18f1423_262174cuda3std3__442_GLOBAL__N__89fa29f8_4_k_cu_c18f1423_262176ignoreE,(_ZN40_INTERNAL_89fa29f8_4_k_cu_c18f1423_262174cute7productE - _ZN40_INTERNAL_89fa29f8_4_k_cu_c18f1423_262174cuda3std3__442_GLOBAL__N__89fa29f8_4_k_cu_c18f1423_262176ignoreE)
_ZN40_INTERNAL_89fa29f8_4_k_cu_c18f1423_262174cuda3std3__442_GLOBAL__N__89fa29f8_4_k_cu_c18f1423_262176ignoreE:
	.zero		1
	.type		_ZN40_INTERNAL_89fa29f8_4_k_cu_c18f1423_262174cute7productE,@object
	.size		_ZN40_INTERNAL_89fa29f8_4_k_cu_c18f1423_262174cute7productE,(_ZN40_INTERNAL_89fa29f8_4_k_cu_c18f1423_262174cuda3std3__45__cpo3endE - _ZN40_INTERNAL_89fa29f8_4_k_cu_c18f1423_262174cute7productE)
_ZN40_INTERNAL_89fa29f8_4_k_cu_c18f1423_262174cute7productE:
	.zero		1
	.type		_ZN40_INTERNAL_89fa29f8_4_k_cu_c18f1423_262174cuda3std3__45__cpo3endE,@object
	.size		_ZN40_INTERNAL_89fa29f8_4_k_cu_c18f1423_262174cuda3std3__45__cpo3endE,(_ZN40_INTERNAL_89fa29f8_4_k_cu_c18f1423_262174cuda3std3__419piecewise_constructE - _ZN40_INTERNAL_89fa29f8_4_k_cu_c18f1423_262174cuda3std3__45__cpo3endE)
_ZN40_INTERNAL_89fa29f8_4_k_cu_c18f1423_262174cuda3std3__45__cpo3endE:
	.zero		1
	.type		_ZN40_INTERNAL_89fa29f8_4_k_cu_c18f1423_262174cuda3std3__419piecewise_constructE,@object
	.size		_ZN40_INTERNAL_89fa29f8_4_k_cu_c18f1423_262174cuda3std3__419piecewise_constructE,(_ZN40_INTERNAL_89fa29f8_4_k_cu_c18f1423_262174cuda3std3__45__cpo4cendE - _ZN40_INTERNAL_89fa29f8_4_k_cu_c18f1423_262174cuda3std3__419piecewise_constructE)
_ZN40_INTERNAL_89fa29f8_4_k_cu_c18f1423_262174cuda3std3__419piecewise_constructE:
	.zero		1
	.type		_ZN40_INTERNAL_89fa29f8_4_k_cu_c18f1423_262174cuda3std3__45__cpo4cendE,@object
	.size		_ZN40_INTERNAL_89fa29f8_4_k_cu_c18f1423_262174cuda3std3__45__cpo4cendE,(_ZN40_INTERNAL_89fa29f8_4_k_cu_c18f1423_262174cuda3std6ranges3__45__cpo4swapE - _ZN40_INTERNAL_89fa29f8_4_k_cu_c18f1423_262174cuda3std3__45__cpo4cendE)
_ZN40_INTERNAL_89fa29f8_4_k_cu_c18f1423_262174cuda3std3__45__cpo4cendE:
	.zero		1
	.type		_ZN40_INTERNAL_89fa29f8_4_k_cu_c18f1423_262174cuda3std6ranges3__45__cpo4swapE,@object
	.size		_ZN40_INTERNAL_89fa29f8_4_k_cu_c18f1423_262174cuda3std6ranges3__45__cpo4swapE,(.L_8 - _ZN40_INTERNAL_89fa29f8_4_k_cu_c18f1423_262174cuda3std6ranges3__45__cpo4swapE)
_ZN40_INTERNAL_89fa29f8_4_k_cu_c18f1423_262174cuda3std6ranges3__45__cpo4swapE:
	.zero		1
.L_8:


//--------------------- .nv.constant0._ZN7cutlass13device_kernelINS_4gemm6kernel13GemmUniversalIN4cute5tupleIJiiiiEEENS1_10collective13CollectiveMmaINS1_34MainloopSm90TmaGmmaWarpSpecializedILi2ENS5_IJNS4_1CILi2EEESB_NSA_ILi1EEEEEENS1_35KernelTmaWarpSpecializedCooperativeEEENS5_IJNSA_ILi256EEENSA_ILi64EEESH_EEENS_10tfloat32_tENS5_IJlSC_lEEESJ_SK_NS4_8TiledMMAINS4_8MMA_AtomIJNS4_4SM904GMMA29MMA_64x64x8_F32TF32TF32_SS_TNILNSO_7ScaleInE1ELSQ_1EEEEEENS4_6LayoutINS5_IJSB_SC_SC_EEENS5_IJSC_NSA_ILi0EEESV_EEEEENS5_IJNS4_10UnderscoreESY_SY_EEEEENS4_23SM90_TMA_LOAD_MULTICASTENS4_14ComposedLayoutINS4_7SwizzleILi3ELi4ELi3EEENS4_18smem_ptr_flag_bitsILi32EEENST_INS5_IJNSA_ILi8EEENSA_ILi32EEEEEENS5_IJS18_SC_EEEEEEEvNS4_8identityES11_S1C_vS1D_EENS_8epilogue10collective6detail29Sm90TmaWarpSpecializedAdapterINS1G_15DefaultEpilogueISJ_SK_SK_NS1F_6thread17LinearCombinationISJ_Li1EffLNS1K_9ScaleType4KindE0ELNS_15FloatRoundStyleE2ESJ_EENS1_15EpilogueDefaultEEEEEvvEEEEvNT_6ParamsE --------------------------
	.section	.nv.constant0._ZN7cutlass13device_kernelINS_4gemm6kernel13GemmUniversalIN4cute5tupleIJiiiiEEENS1_10collective13CollectiveMmaINS1_34MainloopSm90TmaGmmaWarpSpecializedILi2ENS5_IJNS4_1CILi2EEESB_NSA_ILi1EEEEEENS1_35KernelTmaWarpSpecializedCooperativeEEENS5_IJNSA_ILi256EEENSA_ILi64EEESH_EEENS_10tfloat32_tENS5_IJlSC_lEEESJ_SK_NS4_8TiledMMAINS4_8MMA_AtomIJNS4_4SM904GMMA29MMA_64x64x8_F32TF32TF32_SS_TNILNSO_7ScaleInE1ELSQ_1EEEEEENS4_6LayoutINS5_IJSB_SC_SC_EEENS5_IJSC_NSA_ILi0EEESV_EEEEENS5_IJNS4_10UnderscoreESY_SY_EEEEENS4_23SM90_TMA_LOAD_MULTICASTENS4_14ComposedLayoutINS4_7SwizzleILi3ELi4ELi3EEENS4_18smem_ptr_flag_bitsILi32EEENST_INS5_IJNSA_ILi8EEENSA_ILi32EEEEEENS5_IJS18_SC_EEEEEEEvNS4_8identityES11_S1C_vS1D_EENS_8epilogue10collective6detail29Sm90TmaWarpSpecializedAdapterINS1G_15DefaultEpilogueISJ_SK_SK_NS1F_6thread17LinearCombinationISJ_Li1EffLNS1K_9ScaleType4KindE0ELNS_15FloatRoundStyleE2ESJ_EENS1_15EpilogueDefaultEEEEEvvEEEEvNT_6ParamsE,"a",@progbits
	.sectionflags	@""
	.align	4
.nv.constant0._ZN7cutlass13device_kernelINS_4gemm6kernel13GemmUniversalIN4cute5tupleIJiiiiEEENS1_10collective13CollectiveMmaINS1_34MainloopSm90TmaGmmaWarpSpecializedILi2ENS5_IJNS4_1CILi2EEESB_NSA_ILi1EEEEEENS1_35KernelTmaWarpSpecializedCooperativeEEENS5_IJNSA_ILi256EEENSA_ILi64EEESH_EEENS_10tfloat32_tENS5_IJlSC_lEEESJ_SK_NS4_8TiledMMAINS4_8MMA_AtomIJNS4_4SM904GMMA29MMA_64x64x8_F32TF32TF32_SS_TNILNSO_7ScaleInE1ELSQ_1EEEEEENS4_6LayoutINS5_IJSB_SC_SC_EEENS5_IJSC_NSA_ILi0EEESV_EEEEENS5_IJNS4_10UnderscoreESY_SY_EEEEENS4_23SM90_TMA_LOAD_MULTICASTENS4_14ComposedLayoutINS4_7SwizzleILi3ELi4ELi3EEENS4_18smem_ptr_flag_bitsILi32EEENST_INS5_IJNSA_ILi8EEENSA_ILi32EEEEEENS5_IJS18_SC_EEEEEEEvNS4_8identityES11_S1C_vS1D_EENS_8epilogue10collective6detail29Sm90TmaWarpSpecializedAdapterINS1G_15DefaultEpilogueISJ_SK_SK_NS1F_6thread17LinearCombinationISJ_Li1EffLNS1K_9ScaleType4KindE0ELNS_15FloatRoundStyleE2ESJ_EENS1_15EpilogueDefaultEEEEEvvEEEEvNT_6ParamsE:
	.zero		1664


//--------------------- SYMBOLS --------------------------

	.type		.nv.reservedSmem.offset0,@object
	.size		.nv.reservedSmem.offset0,0x4
	.type		__assertfail,@function
